	.target	sm_90a

	.elftype	@"ET_EXEC"


//--------------------- .note.nv.tkinfo           --------------------------
	.section	.note.nv.tkinfo,"",@"SHT_NOTE"
	.sectionflags	@"SHF_NOTE_NV_TKINFO"
	.tkinfo
        /*0018*/ 	.word	0x00000002
        /*0030*/ 	.string	""
        /*0030*/ 	.string	"ptxas"
        /*0030*/ 	.string	"Cuda compilation tools, release 13.0, V13.0.88"
        /*0030*/ 	.string	"Build cuda_13.0.r13.0/compiler.36424714_0"
        /*0030*/ 	.string	"-v  -suppress-debug-info  -lineinfo  -arch sm_90a "



//--------------------- .note.nv.cuinfo           --------------------------
	.section	.note.nv.cuinfo,"",@"SHT_NOTE"
	.sectionflags	@"SHF_NOTE_NV_CUINFO"
        /*0018*/ 	.short	0x0002
        /*001a*/ 	.short	0x005a
        /*001c*/ 	.short	0x0082
	.zero		2


//--------------------- .nv.info                  --------------------------
	.section	.nv.info,"",@"SHT_CUDA_INFO"
	.align	4


	//----- nvinfo : EIATTR_REGCOUNT
	.align		4
        /*0000*/ 	.byte	0x04, 0x2f
        /*0002*/ 	.short	(.L_1 - .L_0)
	.align		4
.L_0:
        /*0004*/ 	.word	index@(gluon_wgmma)
        /*0008*/ 	.word	0x0000003a


	//----- nvinfo : EIATTR_FRAME_SIZE
	.align		4
.L_1:
        /*000c*/ 	.byte	0x04, 0x11
        /*000e*/ 	.short	(.L_3 - .L_2)
	.align		4
.L_2:
        /*0010*/ 	.word	index@(gluon_wgmma)
        /*0014*/ 	.word	0x00000000


	//----- nvinfo : EIATTR_MIN_STACK_SIZE
	.align		4
.L_3:
        /*0018*/ 	.byte	0x04, 0x12
        /*001a*/ 	.short	(.L_5 - .L_4)
	.align		4
.L_4:
        /*001c*/ 	.word	index@(gluon_wgmma)
        /*0020*/ 	.word	0x00000000
.L_5:


//--------------------- .nv.compat                --------------------------
	.section	.nv.compat,"",@"SHT_CUDA_COMPAT_INFO"
	.align	4
        /*0000*/ 	.byte	0x02, 0x09, 0x01, 0x00, 0x02, 0x02, 0x04, 0x00, 0x02, 0x05, 0x05, 0x00, 0x03, 0x07, 0x01, 0x01
        /*0010*/ 	.byte	0x02, 0x03, 0x03, 0x00, 0x02, 0x06, 0x01, 0x00, 0x04, 0x0b, 0x08, 0x00, 0x00, 0x00, 0x00, 0x00
        /*0020*/ 	.byte	0x00, 0x00, 0x00, 0x00


//--------------------- .nv.info.gluon_wgmma      --------------------------
	.section	.nv.info.gluon_wgmma,"",@"SHT_CUDA_INFO"
	.sectionflags	@""
	.align	4


	//----- nvinfo : EIATTR_CUDA_API_VERSION
	.align		4
        /*0000*/ 	.byte	0x04, 0x37
        /*0002*/ 	.short	(.L_7 - .L_6)
.L_6:
        /*0004*/ 	.word	0x00000082


	//----- nvinfo : EIATTR_KPARAM_INFO
	.align		4
.L_7:
        /*0008*/ 	.byte	0x04, 0x17
        /*000a*/ 	.short	(.L_9 - .L_8)
.L_8:
        /*000c*/ 	.word	0x00000000
        /*0010*/ 	.short	0x000a
        /*0012*/ 	.short	0x0048
        /*0014*/ 	.byte	0x00, 0xf4, 0x21, 0x00


	//----- nvinfo : EIATTR_KPARAM_INFO
	.align		4
.L_9:
        /*0018*/ 	.byte	0x04, 0x17
        /*001a*/ 	.short	(.L_11 - .L_10)
.L_10:
        /*001c*/ 	.word	0x00000000
        /*0020*/ 	.short	0x0009
        /*0022*/ 	.short	0x0040
        /*0024*/ 	.byte	0x00, 0xf4, 0x21, 0x00


	//----- nvinfo : EIATTR_KPARAM_INFO
	.align		4
.L_11:
        /*0028*/ 	.byte	0x04, 0x17
        /*002a*/ 	.short	(.L_13 - .L_12)
.L_12:
        /*002c*/ 	.word	0x00000000
        /*0030*/ 	.short	0x0008
        /*0032*/ 	.short	0x0038
        /*0034*/ 	.byte	0x00, 0xf0, 0x21, 0x00


	//----- nvinfo : EIATTR_KPARAM_INFO
	.align		4
.L_13:
        /*0038*/ 	.byte	0x04, 0x17
        /*003a*/ 	.short	(.L_15 - .L_14)
.L_14:
        /*003c*/ 	.word	0x00000000
        /*0040*/ 	.short	0x0007
        /*0042*/ 	.short	0x0030
        /*0044*/ 	.byte	0x00, 0xf0, 0x21, 0x00


	//----- nvinfo : EIATTR_KPARAM_INFO
	.align		4
.L_15:
        /*0048*/ 	.byte	0x04, 0x17
        /*004a*/ 	.short	(.L_17 - .L_16)
.L_16:
        /*004c*/ 	.word	0x00000000
        /*0050*/ 	.short	0x0006
        /*0052*/ 	.short	0x0028
        /*0054*/ 	.byte	0x00, 0xf0, 0x21, 0x00


	//----- nvinfo : EIATTR_KPARAM_INFO
	.align		4
.L_17:
        /*0058*/ 	.byte	0x04, 0x17
        /*005a*/ 	.short	(.L_19 - .L_18)
.L_18:
        /*005c*/ 	.word	0x00000000
        /*0060*/ 	.short	0x0005
        /*0062*/ 	.short	0x0020
        /*0064*/ 	.byte	0x00, 0xf0, 0x11, 0x00


	//----- nvinfo : EIATTR_KPARAM_INFO
	.align		4
.L_19:
        /*0068*/ 	.byte	0x04, 0x17
        /*006a*/ 	.short	(.L_21 - .L_20)
.L_20:
        /*006c*/ 	.word	0x00000000
        /*0070*/ 	.short	0x0004
        /*0072*/ 	.short	0x001c
        /*0074*/ 	.byte	0x00, 0xf0, 0x11, 0x00


	//----- nvinfo : EIATTR_KPARAM_INFO
	.align		4
.L_21:
        /*0078*/ 	.byte	0x04, 0x17
        /*007a*/ 	.short	(.L_23 - .L_22)
.L_22:
        /*007c*/ 	.word	0x00000000
        /*0080*/ 	.short	0x0003
        /*0082*/ 	.short	0x0018
        /*0084*/ 	.byte	0x00, 0xf0, 0x11, 0x00


	//----- nvinfo : EIATTR_KPARAM_INFO
	.align		4
.L_23:
        /*0088*/ 	.byte	0x04, 0x17
        /*008a*/ 	.short	(.L_25 - .L_24)
.L_24:
        /*008c*/ 	.word	0x00000000
        /*0090*/ 	.short	0x0002
        /*0092*/ 	.short	0x0010
        /*0094*/ 	.byte	0x00, 0xf4, 0x21, 0x00


	//----- nvinfo : EIATTR_KPARAM_INFO
	.align		4
.L_25:
        /*0098*/ 	.byte	0x04, 0x17
        /*009a*/ 	.short	(.L_27 - .L_26)
.L_26:
        /*009c*/ 	.word	0x00000000
        /*00a0*/ 	.short	0x0001
        /*00a2*/ 	.short	0x0008
        /*00a4*/ 	.byte	0x00, 0xf4, 0x21, 0x00


	//----- nvinfo : EIATTR_KPARAM_INFO
	.align		4
.L_27:
        /*00a8*/ 	.byte	0x04, 0x17
        /*00aa*/ 	.short	(.L_29 - .L_28)
.L_28:
        /*00ac*/ 	.word	0x00000000
        /*00b0*/ 	.short	0x0000
        /*00b2*/ 	.short	0x0000
        /*00b4*/ 	.byte	0x00, 0xf4, 0x21, 0x00


	//----- nvinfo : EIATTR_SPARSE_MMA_MASK
	.align		4
.L_29:
        /*00b8*/ 	.byte	0x03, 0x50
        /*00ba*/ 	.short	0x0000


	//----- nvinfo : EIATTR_MAXREG_COUNT
	.align		4
        /*00bc*/ 	.byte	0x03, 0x1b
        /*00be*/ 	.short	0x00ff


	//----- nvinfo : EIATTR_NUM_BARRIERS
	.align		4
        /*00c0*/ 	.byte	0x02, 0x4c
        /*00c2*/ 	.byte	0x01
	.zero		1


	//----- nvinfo : EIATTR_MERCURY_ISA_VERSION
	.align		4
        /*00c4*/ 	.byte	0x03, 0x5f
        /*00c6*/ 	.short	0x0101


	//----- nvinfo : EIATTR_INT_WARP_WIDE_INSTR_OFFSETS
	.align		4
        /*00c8*/ 	.byte	0x04, 0x31
        /*00ca*/ 	.short	(.L_31 - .L_30)


	//   ....[0]....
.L_30:
        /*00cc*/ 	.word	0x00001300


	//   ....[1]....
        /*00d0*/ 	.word	0x00001320


	//   ....[2]....
        /*00d4*/ 	.word	0x00001330


	//   ....[3]....
        /*00d8*/ 	.word	0x00001410


	//   ....[4]....
        /*00dc*/ 	.word	0x00001710


	//   ....[5]....
        /*00e0*/ 	.word	0x00001720


	//   ....[6]....
        /*00e4*/ 	.word	0x000017c0


	//   ....[7]....
        /*00e8*/ 	.word	0x000017d0


	//   ....[8]....
        /*00ec*/ 	.word	0x00001e10


	//   ....[9]....
        /*00f0*/ 	.word	0x00001e20


	//----- nvinfo : EIATTR_COOP_GROUP_MASK_REGIDS
	.align		4
.L_31:
        /*00f4*/ 	.byte	0x04, 0x29
        /*00f6*/ 	.short	(.L_33 - .L_32)


	//   ....[0]....
.L_32:
        /*00f8*/ 	.word	0xffffffff


	//   ....[1]....
        /*00fc*/ 	.word	0xffffffff


	//   ....[2]....
        /*0100*/ 	.word	0xffffffff


	//----- nvinfo : EIATTR_COOP_GROUP_INSTR_OFFSETS
	.align		4
.L_33:
        /*0104*/ 	.byte	0x04, 0x28
        /*0106*/ 	.short	(.L_35 - .L_34)


	//   ....[0]....
.L_34:
        /*0108*/ 	.word	0x00000150


	//   ....[1]....
        /*010c*/ 	.word	0x00000720


	//   ....[2]....
        /*0110*/ 	.word	0x00000cd0


	//----- nvinfo : EIATTR_MBARRIER_INSTR_OFFSETS
	.align		4
.L_35:
        /*0114*/ 	.byte	0x04, 0x39
        /*0116*/ 	.short	(.L_37 - .L_36)


	//   ....[0]....
.L_36:
        /*0118*/ 	.word	0x00001490
        /*011c*/ 	.word	0x000000ff
        /*0120*/ 	.word	0x00024000
        /*0124*/ 	.short	0x0100
        /*0126*/ 	.byte	0x07
	.zero		1


	//   ....[1]....
        /*0128*/ 	.word	0x000014f0
        /*012c*/ 	.word	0x000000ff
        /*0130*/ 	.word	0x00024008
        /*0134*/ 	.short	0x0100
        /*0136*/ 	.byte	0x07
	.zero		1


	//   ....[2]....
        /*0138*/ 	.word	0x00001510
        /*013c*/ 	.word	0x000000ff
        /*0140*/ 	.word	0x00024010
        /*0144*/ 	.short	0x0100
        /*0146*/ 	.byte	0x07
	.zero		1


	//   ....[3]....
        /*0148*/ 	.word	0x00001870
        /*014c*/ 	.word	0x000000ff
        /*0150*/ 	.word	0x00024000
        /*0154*/ 	.short	0x010a
        /*0156*/ 	.byte	0x1d
	.zero		1


	//   ....[4]....
        /*0158*/ 	.word	0x00001cb0
        /*015c*/ 	.word	0x000000ff
        /*0160*/ 	.word	0x00024000
        /*0164*/ 	.short	0x0108
        /*0166*/ 	.byte	0x07
	.zero		1


	//   ....[5]....
        /*0168*/ 	.word	0x00001dd0
        /*016c*/ 	.word	0x000000ff
        /*0170*/ 	.word	0x00024008
        /*0174*/ 	.short	0x0108
        /*0176*/ 	.byte	0x07
	.zero		1


	//   ....[6]....
        /*0178*/ 	.word	0x00001e50
        /*017c*/ 	.word	0x000000ff
        /*0180*/ 	.word	0x00024010
        /*0184*/ 	.short	0x0108
        /*0186*/ 	.byte	0x07
	.zero		1


	//   ....[7]....
        /*0188*/ 	.word	0x00001f20
        /*018c*/ 	.word	0x000000ff
        /*0190*/ 	.word	0x00024000
        /*0194*/ 	.short	0x010a
        /*0196*/ 	.byte	0x1d
	.zero		1


	//----- nvinfo : EIATTR_NUM_MBARRIERS
	.align		4
.L_37:
        /*0198*/ 	.byte	0x03, 0x38
        /*019a*/ 	.short	0x0003


	//----- nvinfo : EIATTR_EXIT_INSTR_OFFSETS
	.align		4
        /*019c*/ 	.byte	0x04, 0x1c
        /*019e*/ 	.short	(.L_39 - .L_38)


	//   ....[0]....
.L_38:
        /*01a0*/ 	.word	0x00001f10


	//----- nvinfo : EIATTR_REQNTID
	.align		4
.L_39:
        /*01a4*/ 	.byte	0x04, 0x10
        /*01a6*/ 	.short	(.L_41 - .L_40)
.L_40:
        /*01a8*/ 	.word	0x00000100
        /*01ac*/ 	.word	0x00000001
        /*01b0*/ 	.word	0x00000001


	//----- nvinfo : EIATTR_CRS_STACK_SIZE
	.align		4
.L_41:
        /*01b4*/ 	.byte	0x04, 0x1e
        /*01b6*/ 	.short	(.L_43 - .L_42)
.L_42:
        /*01b8*/ 	.word	0x00000000


	//----- nvinfo : EIATTR_CBANK_PARAM_SIZE
	.align		4
.L_43:
        /*01bc*/ 	.byte	0x03, 0x19
        /*01be*/ 	.short	0x0050


	//----- nvinfo : EIATTR_PARAM_CBANK
	.align		4
        /*01c0*/ 	.byte	0x04, 0x0a
        /*01c2*/ 	.short	(.L_45 - .L_44)
	.align		4
.L_44:
        /*01c4*/ 	.word	index@(.nv.constant0.gluon_wgmma)
        /*01c8*/ 	.short	0x0210
        /*01ca*/ 	.short	0x0050


	//----- nvinfo : EIATTR_SW_WAR
	.align		4
.L_45:
        /*01cc*/ 	.byte	0x04, 0x36
        /*01ce*/ 	.short	(.L_47 - .L_46)
.L_46:
        /*01d0*/ 	.word	0x00000008
.L_47:


//--------------------- .nv.callgraph             --------------------------
	.section	.nv.callgraph,"",@"SHT_CUDA_CALLGRAPH"
	.align	4
	.sectionentsize	8
	.align		4
        /*0000*/ 	.word	0x00000000
	.align		4
        /*0004*/ 	.word	0xffffffff
	.align		4
        /*0008*/ 	.word	0x00000000
	.align		4
        /*000c*/ 	.word	0xfffffffe
	.align		4
        /*0010*/ 	.word	0x00000000
	.align		4
        /*0014*/ 	.word	0xfffffffd
	.align		4
        /*0018*/ 	.word	0x00000000
	.align		4
        /*001c*/ 	.word	0xfffffffc


//--------------------- .text.gluon_wgmma         --------------------------
	.section	.text.gluon_wgmma,"ax",@progbits
	.align	128
        .global         gluon_wgmma
        .type           gluon_wgmma,@function
        .size           gluon_wgmma,(.L_x_52 - gluon_wgmma)
        .other          gluon_wgmma,@"STO_CUDA_ENTRY STV_DEFAULT"
gluon_wgmma:
.text.gluon_wgmma:
[----:B------:R-:W-:Y:S01]  /*0000*/  LDC R1, c[0x0][0x28] ;  /* 0x00000a00ff017b82 */ /* 0x000fe20000000800 */
[----:B------:R-:W1:Y:S07]  /*0010*/  S2R R0, SR_TID.X ;  /* 0x0000000000007919 */ /* 0x000e6e0000002100 */
[----:B------:R-:W2:Y:S01]  /*0020*/  S2UR UR4, SR_CgaCtaId ;  /* 0x00000000000479c3 */ /* 0x000ea20000008800 */
[----:B------:R-:W-:Y:S01]  /*0030*/  UMOV UR7, 0x400 ;  /* 0x0000040000077882 */ /* 0x000fe20000000000 */
[----:B------:R-:W-:Y:S01]  /*0040*/  ULDC UR6, c[0x0][0xc] ;  /* 0x0000030000067ab9 */ /* 0x000fe20000000800 */
[----:B------:R-:W-:Y:S01]  /*0050*/  ULDC.64 UR16, c[0x0][0x250] ;  /* 0x0000940000107ab9 */ /* 0x000fe20000000a00 */
[----:B------:R-:W-:Y:S04]  /*0060*/  BSSY B0, `(.L_x_0) ;  /* 0x000001e000007945 */ /* 0x000fe80003800000 */
[----:B------:R-:W3:Y:S08]  /*0070*/  LDC R2, c[0x0][0x228] ;  /* 0x00008a00ff027b82 */ /* 0x000ef00000000800 */
[----:B------:R-:W4:Y:S08]  /*0080*/  LDC R10, c[0x0][0x230] ;  /* 0x00008c00ff0a7b82 */ /* 0x000f300000000800 */
[----:B------:R-:W-:Y:S01]  /*0090*/  S2UR UR32, SR_CTAID.Y ;  /* 0x00000000002079c3 */ /* 0x000fe20000002600 */
[----:B--2---:R-:W-:-:S03]  /*00a0*/  ULEA UR7, UR4, UR7, 0x18 ;  /* 0x0000000704077291 */ /* 0x004fc6000f8ec03f */
[----:B------:R-:W-:Y:S01]  /*00b0*/  ULDC UR4, c[0x0][0x10] ;  /* 0x0000040000047ab9 */ /* 0x000fe20000000800 */
[----:B-1----:R-:W-:-:S03]  /*00c0*/  LOP3.LUT R6, R0, 0xff, RZ, 0xc0, !PT ;  /* 0x000000ff00067812 */ /* 0x002fc600078ec0ff */
[----:B------:R-:W1:Y:S01]  /*00d0*/  S2UR UR5, SR_CTAID.Z ;  /* 0x00000000000579c3 */ /* 0x000e620000002700 */
[----:B---3--:R-:W-:Y:S01]  /*00e0*/  VIADD R2, R2, 0xffffffff ;  /* 0xffffffff02027836 */ /* 0x008fe20000000000 */
[C---:B------:R-:W-:Y:S02]  /*00f0*/  ISETP.GE.U32.AND P0, PT, R6.reuse, 0x20, PT ;  /* 0x000000200600780c */ /* 0x040fe40003f06070 */
[C---:B------:R-:W-:Y:S02]  /*0100*/  ISETP.NE.U32.AND P2, PT, R6.reuse, RZ, PT ;  /* 0x000000ff0600720c */ /* 0x040fe40003f45070 */
[----:B------:R-:W-:Y:S02]  /*0110*/  LEA R14, R6, UR7, 0x2 ;  /* 0x00000007060e7c11 */ /* 0x000fe4000f8e10ff */
[----:B------:R-:W2:Y:S01]  /*0120*/  S2UR UR33, SR_CTAID.X ;  /* 0x00000000002179c3 */ /* 0x000ea20000002500 */
[----:B----4-:R-:W-:-:S06]  /*0130*/  VIADD R11, R10, 0xffffffff ;  /* 0xffffffff0a0b7836 */ /* 0x010fcc0000000000 */
[----:B------:R3:W-:Y:S01]  /*0140*/  @!P0 STS [R14], RZ ;  /* 0x000000ff0e008388 */ /* 0x0007e20000000800 */
[----:B------:R-:W-:-:S03]  /*0150*/  NOP ;  /* 0x0000000000007918 */ /* 0x000fc60000000000 */
[----:B------:R3:W-:Y:S01]  /*0160*/  @!P2 STS [UR7+0x24], R2 ;  /* 0x00002402ff00a988 */ /* 0x0007e20008000807 */
[----:B-1----:R-:W-:-:S03]  /*0170*/  UIMAD UR4, UR5, UR4, UR32 ;  /* 0x00000004050472a4 */ /* 0x002fc6000f8e0220 */
[----:B------:R3:W-:Y:S01]  /*0180*/  @!P2 STS [UR7+0x20], R11 ;  /* 0x0000200bff00a988 */ /* 0x0007e20008000807 */
[----:B--2---:R-:W-:-:S04]  /*0190*/  UIMAD UR4, UR4, UR6, UR33 ;  /* 0x00000006040472a4 */ /* 0x004fc8000f8e0221 */
[----:B------:R-:W-:-:S04]  /*01a0*/  UIMAD UR4, UR4, 0x180, URZ ;  /* 0x00000180040478a4 */ /* 0x000fc8000f8e023f */
[----:B------:R-:W-:-:S04]  /*01b0*/  UIADD3 UR12, UP0, UR4, UR16, URZ ;  /* 0x00000010040c7290 */ /* 0x000fc8000ff1e03f */
[----:B------:R-:W-:Y:S01]  /*01c0*/  ULEA.HI.X.SX32 UR13, UR4, UR17, 0x1, UP0 ;  /* 0x00000011040d7291 */ /* 0x000fe200080f0e3f */
[----:B---3--:R-:W-:Y:S11]  /*01d0*/  @P2 BRA `(.L_x_1) ;  /* 0x0000000000182947 */ /* 0x008ff60003800000 */
[----:B------:R-:W1:Y:S01]  /*01e0*/  LDS R3, [UR7+0x8] ;  /* 0x00000807ff037984 */ /* 0x000e620008000800 */
[----:B------:R-:W2:Y:S01]  /*01f0*/  LDC.64 R8, c[0x0][0x210] ;  /* 0x00008400ff087b82 */ /* 0x000ea20000000a00 */
[----:B------:R-:W-:Y:S02]  /*0200*/  IMAD.MOV.U32 R4, RZ, RZ, 0x70 ;  /* 0x00000070ff047424 */ /* 0x000fe400078e00ff */
[----:B--2---:R2:W-:Y:S03]  /*0210*/  STS.64 [UR7], R8 ;  /* 0x00000008ff007988 */ /* 0x0045e60008000a07 */
[----:B-1----:R-:W-:-:S05]  /*0220*/  LOP3.LUT R3, R3, 0x10, R4, 0xd8, !PT ;  /* 0x0000001003037812 */ /* 0x002fca00078ed804 */
[----:B------:R2:W-:Y:S02]  /*0230*/  STS [UR7+0x8], R3 ;  /* 0x00000803ff007988 */ /* 0x0005e40008000807 */
.L_x_1:
[----:B------:R-:W-:Y:S05]  /*0240*/  BSYNC B0 ;  /* 0x0000000000007941 */ /* 0x000fea0003800000 */
.L_x_0:
[----:B------:R-:W-:Y:S04]  /*0250*/  BSSY B0, `(.L_x_2) ;  /* 0x000000a000007945 */ /* 0x000fe80003800000 */
[----:B------:R-:W-:Y:S05]  /*0260*/  @P2 BRA `(.L_x_3) ;  /* 0x0000000000202947 */ /* 0x000fea0003800000 */
[----:B--2---:R-:W1:Y:S01]  /*0270*/  LDS R3, [UR7+0x34] ;  /* 0x00003407ff037984 */ /* 0x004e620008000800 */
[----:B------:R-:W-:Y:S02]  /*0280*/  IMAD.MOV.U32 R4, RZ, RZ, 0x3f000000 ;  /* 0x3f000000ff047424 */ /* 0x000fe400078e00ff */
[----:B------:R-:W-:Y:S01]  /*0290*/  @!P2 IMAD.MOV.U32 R5, RZ, RZ, 0x3f ;  /* 0x0000003fff05a424 */ /* 0x000fe200078e00ff */
[----:B------:R-:W2:Y:S02]  /*02a0*/  @!P2 LDS R8, [UR7+0x38] ;  /* 0x00003807ff08a984 */ /* 0x000ea40008000800 */
[----:B-1----:R-:W-:Y:S02]  /*02b0*/  LOP3.LUT R3, R3, 0xff000000, R4, 0xb8, !PT ;  /* 0xff00000003037812 */ /* 0x002fe400078eb804 */
[----:B--2---:R-:W-:-:S03]  /*02c0*/  @!P2 LOP3.LUT R4, R8, 0xff, R5, 0xb8, !PT ;  /* 0x000000ff0804a812 */ /* 0x004fc600078eb805 */
[----:B------:R1:W-:Y:S04]  /*02d0*/  STS [UR7+0x34], R3 ;  /* 0x00003403ff007988 */ /* 0x0003e80008000807 */
[----:B------:R1:W-:Y:S02]  /*02e0*/  @!P2 STS [UR7+0x38], R4 ;  /* 0x00003804ff00a988 */ /* 0x0003e40008000807 */
.L_x_3:
[----:B------:R-:W-:Y:S05]  /*02f0*/  BSYNC B0 ;  /* 0x0000000000007941 */ /* 0x000fea0003800000 */
.L_x_2:
[----:B------:R-:W-:Y:S04]  /*0300*/  BSSY B0, `(.L_x_4) ;  /* 0x000000e000007945 */ /* 0x000fe80003800000 */
[----:B------:R-:W-:Y:S05]  /*0310*/  @P2 BRA `(.L_x_5) ;  /* 0x0000000000302947 */ /* 0x000fea0003800000 */
[----:B-1----:R-:W1:Y:S01]  /*0320*/  LDS R4, [UR7+0x34] ;  /* 0x00003407ff047984 */ /* 0x002e620008000800 */
[----:B------:R-:W3:Y:S03]  /*0330*/  LDC.64 R12, c[0x0][0x238] ;  /* 0x00008e00ff0c7b82 */ /* 0x000ee60000000a00 */
[----:B--2---:R-:W2:Y:S01]  /*0340*/  LDS R3, [UR7+0x1c] ;  /* 0x00001c07ff037984 */ /* 0x004ea20008000800 */
[C---:B---3--:R-:W-:Y:S01]  /*0350*/  SHF.L.U64.HI R8, R12.reuse, 0x1, R13 ;  /* 0x000000010c087819 */ /* 0x048fe2000001020d */
[----:B------:R-:W-:-:S03]  /*0360*/  IMAD.SHL.U32 R5, R12, 0x2, RZ ;  /* 0x000000020c057824 */ /* 0x000fc600078e00ff */
[--C-:B------:R-:W-:Y:S02]  /*0370*/  SHF.R.U32.HI R12, RZ, 0x4, R8.reuse ;  /* 0x00000004ff0c7819 */ /* 0x100fe40000011608 */
[----:B------:R-:W-:-:S05]  /*0380*/  SHF.R.U64 R5, R5, 0x4, R8 ;  /* 0x0000000405057819 */ /* 0x000fca0000001208 */
[----:B------:R3:W-:Y:S01]  /*0390*/  STS [UR7+0xc], R5 ;  /* 0x00000c05ff007988 */ /* 0x0007e20008000807 */
[----:B-1----:R-:W-:Y:S02]  /*03a0*/  LOP3.LUT R4, R4, 0x7, RZ, 0xb8, !PT ;  /* 0x0000000704047812 */ /* 0x002fe400078eb8ff */
[----:B--2---:R-:W-:-:S03]  /*03b0*/  LOP3.LUT R3, R3, 0xf, R12, 0xb8, !PT ;  /* 0x0000000f03037812 */ /* 0x004fc600078eb80c */
[----:B------:R3:W-:Y:S04]  /*03c0*/  STS [UR7+0x34], R4 ;  /* 0x00003404ff007988 */ /* 0x0007e80008000807 */
[----:B------:R3:W-:Y:S02]  /*03d0*/  STS [UR7+0x1c], R3 ;  /* 0x00001c03ff007988 */ /* 0x0007e40008000807 */
.L_x_5:
[----:B------:R-:W-:Y:S05]  /*03e0*/  BSYNC B0 ;  /* 0x0000000000007941 */ /* 0x000fea0003800000 */
.L_x_4:
[----:B------:R-:W-:Y:S04]  /*03f0*/  BSSY B1, `(.L_x_6) ;  /* 0x000001b000017945 */ /* 0x000fe80003800000 */
[----:B------:R-:W-:Y:S01]  /*0400*/  BSSY B0, `(.L_x_7) ;  /* 0x0000016000007945 */ /* 0x000fe20003800000 */
[----:B------:R-:W-:-:S03]  /*0410*/  IMAD.MOV.U32 R7, RZ, RZ, RZ ;  /* 0x000000ffff077224 */ /* 0x000fc600078e00ff */
[----:B------:R-:W-:Y:S05]  /*0420*/  @P2 BRA `(.L_x_8) ;  /* 0x0000000000202947 */ /* 0x000fea0003800000 */
[----:B-123--:R-:W1:Y:S02]  /*0430*/  LDS R3, [UR7+0x34] ;  /* 0x00003407ff037984 */ /* 0x00ee640008000800 */
[----:B-1----:R-:W-:-:S05]  /*0440*/  LOP3.LUT R3, R3, 0x38, RZ, 0xb8, !PT ;  /* 0x0000003803037812 */ /* 0x002fca00078eb8ff */
[----:B------:R1:W-:Y:S01]  /*0450*/  STS [UR7+0x34], R3 ;  /* 0x00003403ff007988 */ /* 0x0003e20008000807 */
[----:B------:R-:W-:Y:S05]  /*0460*/  @P2 BRA `(.L_x_9) ;  /* 0x0000000000202947 */ /* 0x000fea0003800000 */
[----:B-1----:R-:W1:Y:S01]  /*0470*/  LDS R3, [UR7+0x8] ;  /* 0x00000807ff037984 */ /* 0x002e620008000800 */
[----:B------:R-:W-:-:S05]  /*0480*/  IMAD.MOV.U32 R4, RZ, RZ, 0x780 ;  /* 0x00000780ff047424 */ /* 0x000fca00078e00ff */
[----:B-1----:R-:W-:-:S05]  /*0490*/  LOP3.LUT R3, R3, 0x500, R4, 0xd8, !PT ;  /* 0x0000050003037812 */ /* 0x002fca00078ed804 */
[----:B------:R4:W-:Y:S02]  /*04a0*/  STS [UR7+0x8], R3 ;  /* 0x00000803ff007988 */ /* 0x0009e40008000807 */
.L_x_8:
[----:B------:R-:W-:Y:S05]  /*04b0*/  @P2 BRA `(.L_x_10) ;  /* 0x0000000000282947 */ /* 0x000fea0003800000 */
[----:B-1234-:R-:W1:Y:S02]  /*04c0*/  LDS R3, [UR7+0x8] ;  /* 0x00000807ff037984 */ /* 0x01ee640008000800 */
[----:B-1----:R-:W-:-:S05]  /*04d0*/  LOP3.LUT R3, R3, 0x1800, RZ, 0xb8, !PT ;  /* 0x0000180003037812 */ /* 0x002fca00078eb8ff */
[----:B------:R2:W-:Y:S02]  /*04e0*/  STS [UR7+0x8], R3 ;  /* 0x00000803ff007988 */ /* 0x0005e40008000807 */
.L_x_9:
[----:B------:R-:W-:Y:S05]  /*04f0*/  @P2 BREAK B0 ;  /* 0x0000000000002942 */ /* 0x000fea0003800000 */
[----:B------:R-:W-:Y:S05]  /*0500*/  @P2 BRA `(.L_x_11) ;  /* 0x0000000000242947 */ /* 0x000fea0003800000 */
[----:B------:R-:W3:Y:S01]  /*0510*/  LDS R4, [UR7+0x8] ;  /* 0x00000807ff047984 */ /* 0x000ee20008000800 */
[----:B-12---:R-:W-:-:S05]  /*0520*/  IMAD.MOV.U32 R3, RZ, RZ, 0x6000 ;  /* 0x00006000ff037424 */ /* 0x006fca00078e00ff */
[----:B---3--:R-:W-:-:S04]  /*0530*/  LOP3.LUT R3, R4, 0x6000, R3, 0xd8, !PT ;  /* 0x0000600004037812 */ /* 0x008fc800078ed803 */
[----:B------:R-:W-:-:S05]  /*0540*/  LOP3.LUT R3, R3, 0x400000, RZ, 0xb8, !PT ;  /* 0x0040000003037812 */ /* 0x000fca00078eb8ff */
[----:B------:R5:W-:Y:S02]  /*0550*/  STS [UR7+0x8], R3 ;  /* 0x00000803ff007988 */ /* 0x000be40008000807 */
.L_x_10:
[----:B------:R-:W-:Y:S05]  /*0560*/  BSYNC B0 ;  /* 0x0000000000007941 */ /* 0x000fea0003800000 */
.L_x_7:
[----:B-12345:R-:W1:Y:S02]  /*0570*/  @!P2 LDS R3, [UR7+0x8] ;  /* 0x00000807ff03a984 */ /* 0x03ee640008000800 */
[----:B-1----:R-:W-:-:S05]  /*0580*/  @!P2 LOP3.LUT R3, R3, 0x8000, RZ, 0xb8, !PT ;  /* 0x000080000303a812 */ /* 0x002fca00078eb8ff */
[----:B------:R3:W-:Y:S02]  /*0590*/  @!P2 STS [UR7+0x8], R3 ;  /* 0x00000803ff00a988 */ /* 0x0007e40008000807 */
.L_x_11:
[----:B------:R-:W-:Y:S05]  /*05a0*/  BSYNC B1 ;  /* 0x0000000000017941 */ /* 0x000fea0003800000 */
.L_x_6:
[----:B------:R-:W-:Y:S05]  /*05b0*/  WARPSYNC.ALL ;  /* 0x0000000000007948 */ /* 0x000fea0003800000 */
[----:B-123--:R-:W1:Y:S02]  /*05c0*/  LDC R3, c[0x0][0x22c] ;  /* 0x00008b00ff037b82 */ /* 0x00ee640000000800 */
[----:B-1----:R-:W-:Y:S01]  /*05d0*/  VIADD R3, R3, 0xffffffff ;  /* 0xffffffff03037836 */ /* 0x002fe20000000000 */
[----:B------:R-:W-:Y:S06]  /*05e0*/  @P0 BRA `(.L_x_12) ;  /* 0x0000000000280947 */ /* 0x000fec0003800000 */
[----:B------:R-:W1:Y:S01]  /*05f0*/  S2R R4, SR_LANEID ;  /* 0x0000000000047919 */ /* 0x000e620000000000 */
[----:B------:R-:W-:Y:S05]  /*0600*/  WARPSYNC.ALL ;  /* 0x0000000000007948 */ /* 0x000fea0003800000 */
[----:B-1----:R-:W-:-:S05]  /*0610*/  IMAD.SHL.U32 R8, R4, 0x4, RZ ;  /* 0x0000000404087824 */ /* 0x002fca00078e00ff */
[----:B------:R-:W1:Y:S01]  /*0620*/  LDS R9, [R8+UR7] ;  /* 0x0000000708097984 */ /* 0x000e620008000800 */
[----:B------:R-:W-:-:S05]  /*0630*/  IADD3 R4, P1, R8, UR12, RZ ;  /* 0x0000000c08047c10 */ /* 0x000fca000ff3e0ff */
[----:B------:R-:W-:-:S05]  /*0640*/  IMAD.X R5, RZ, RZ, UR13, P1 ;  /* 0x0000000dff057e24 */ /* 0x000fca00088e06ff */
[----:B-1----:R1:W2:Y:S01]  /*0650*/  ATOMG.E.EXCH.STRONG.GPU PT, RZ, [R4], R9 ;  /* 0x0000000904ff73a8 */ /* 0x0022a200041ee100 */
[----:B------:R-:W-:-:S04]  /*0660*/  DEPBAR {5,4,3,2,1,0} ;  /* 0x0000003f0000791a */ /* 0x000fc80000000000 */
[----:B------:R1:W-:Y:S01]  /*0670*/  UTMACCTL.IV [UR12] ;  /* 0x000000000c0079b9 */ /* 0x0003e20008000000 */
[----:B------:R-:W-:Y:S01]  /*0680*/  NOP ;  /* 0x0000000000007918 */ /* 0x000fe20000000000 */
.L_x_12:
[----:B------:R-:W-:Y:S05]  /*0690*/  @P0 BRA `(.L_x_13) ;  /* 0x00000000000c0947 */ /* 0x000fea0003800000 */
[----:B------:R0:W-:Y:S01]  /*06a0*/  UTMACMDFLUSH ;  /* 0x00000000000079b7 */ /* 0x0001e20000000000 */
[----:B------:R-:W-:Y:S05]  /*06b0*/  @P0 BRA `(.L_x_13) ;  /* 0x0000000000040947 */ /* 0x000fea0003800000 */
[----:B------:R-:W-:-:S04]  /*06c0*/  DEPBAR.LE SB0, 0x0 ;  /* 0x000080000000791a */ /* 0x000fc80000000000 */
.L_x_13:
[----:B------:R-:W-:Y:S05]  /*06d0*/  WARPSYNC.ALL ;  /* 0x0000000000007948 */ /* 0x000fea0003800000 */
[----:B--2---:R-:W-:Y:S06]  /*06e0*/  BAR.SYNC.DEFER_BLOCKING 0x0 ;  /* 0x0000000000007b1d */ /* 0x004fec0000010000 */
[----:B------:R-:W-:Y:S02]  /*06f0*/  BSSY B1, `(.L_x_14) ;  /* 0x000000b000017945 */ /* 0x000fe40003800000 */
[----:B------:R-:W-:Y:S06]  /*0700*/  BAR.SYNC.DEFER_BLOCKING 0x0 ;  /* 0x0000000000007b1d */ /* 0x000fec0000010000 */
[----:B------:R2:W-:Y:S01]  /*0710*/  @!P0 STS [R14], RZ ;  /* 0x000000ff0e008388 */ /* 0x0005e20000000800 */
[----:B------:R-:W-:Y:S01]  /*0720*/  NOP ;  /* 0x0000000000007918 */ /* 0x000fe20000000000 */
[----:B------:R-:W-:Y:S05]  /*0730*/  @P2 BRA `(.L_x_15) ;  /* 0x0000000000182947 */ /* 0x000fea0003800000 */
[----:B-1----:R-:W1:Y:S01]  /*0740*/  LDS R4, [UR7+0x8] ;  /* 0x00000807ff047984 */ /* 0x002e620008000800 */
[----:B------:R-:W3:Y:S01]  /*0750*/  LDC.64 R8, c[0x0][0x218] ;  /* 0x00008600ff087b82 */ /* 0x000ee20000000a00 */
[----:B------:R-:W-:Y:S02]  /*0760*/  IMAD.MOV.U32 R5, RZ, RZ, 0x70 ;  /* 0x00000070ff057424 */ /* 0x000fe400078e00ff */
[----:B---3--:R3:W-:Y:S03]  /*0770*/  STS.64 [UR7], R8 ;  /* 0x00000008ff007988 */ /* 0x0087e60008000a07 */
[----:B-1----:R-:W-:-:S05]  /*0780*/  LOP3.LUT R4, R4, 0x10, R5, 0xd8, !PT ;  /* 0x0000001004047812 */ /* 0x002fca00078ed805 */
[----:B------:R3:W-:Y:S02]  /*0790*/  STS [UR7+0x8], R4 ;  /* 0x00000804ff007988 */ /* 0x0007e40008000807 */
.L_x_15:
[----:B-1----:R-:W-:Y:S05]  /*07a0*/  BSYNC B1 ;  /* 0x0000000000017941 */ /* 0x002fea0003800000 */
.L_x_14:
[----:B------:R-:W-:Y:S04]  /*07b0*/  BSSY B1, `(.L_x_16) ;  /* 0x000000a000017945 */ /* 0x000fe80003800000 */
[----:B------:R-:W-:Y:S05]  /*07c0*/  @P2 BRA `(.L_x_17) ;  /* 0x0000000000202947 */ /* 0x000fea0003800000 */
[----:B---3--:R-:W1:Y:S01]  /*07d0*/  LDS R4, [UR7+0x34] ;  /* 0x00003407ff047984 */ /* 0x008e620008000800 */
[----:B------:R-:W-:Y:S02]  /*07e0*/  IMAD.MOV.U32 R9, RZ, RZ, 0x3f000000 ;  /* 0x3f000000ff097424 */ /* 0x000fe400078e00ff */
[----:B------:R-:W-:Y:S01]  /*07f0*/  @!P2 IMAD.MOV.U32 R5, RZ, RZ, 0x7f ;  /* 0x0000007fff05a424 */ /* 0x000fe200078e00ff */
[----:B------:R-:W3:Y:S02]  /*0800*/  @!P2 LDS R8, [UR7+0x38] ;  /* 0x00003807ff08a984 */ /* 0x000ee40008000800 */
[----:B-1----:R-:W-:Y:S02]  /*0810*/  LOP3.LUT R4, R4, 0xff000000, R9, 0xb8, !PT ;  /* 0xff00000004047812 */ /* 0x002fe400078eb809 */
[----:B---3--:R-:W-:-:S03]  /*0820*/  @!P2 LOP3.LUT R5, R8, 0xff, R5, 0xb8, !PT ;  /* 0x000000ff0805a812 */ /* 0x008fc600078eb805 */
[----:B------:R1:W-:Y:S04]  /*0830*/  STS [UR7+0x34], R4 ;  /* 0x00003404ff007988 */ /* 0x0003e80008000807 */
[----:B------:R1:W-:Y:S02]  /*0840*/  @!P2 STS [UR7+0x38], R5 ;  /* 0x00003805ff00a988 */ /* 0x0003e40008000807 */
.L_x_17:
[----:B------:R-:W-:Y:S05]  /*0850*/  BSYNC B1 ;  /* 0x0000000000017941 */ /* 0x000fea0003800000 */
.L_x_16:
[----:B------:R-:W-:Y:S04]  /*0860*/  BSSY B1, `(.L_x_18) ;  /* 0x0000004000017945 */ /* 0x000fe80003800000 */
[----:B------:R-:W-:Y:S05]  /*0870*/  @P2 BRA `(.L_x_19) ;  /* 0x0000000000082947 */ /* 0x000fea0003800000 */
[----:B------:R4:W-:Y:S04]  /*0880*/  STS [UR7+0x24], R11 ;  /* 0x0000240bff007988 */ /* 0x0009e80008000807 */
[----:B------:R4:W-:Y:S02]  /*0890*/  STS [UR7+0x20], R3 ;  /* 0x00002003ff007988 */ /* 0x0009e40008000807 */
.L_x_19:
[----:B------:R-:W-:Y:S05]  /*08a0*/  BSYNC B1 ;  /* 0x0000000000017941 */ /* 0x000fea0003800000 */
.L_x_18:
[----:B------:R-:W-:Y:S04]  /*08b0*/  BSSY B1, `(.L_x_20) ;  /* 0x000000e000017945 */ /* 0x000fe80003800000 */
[----:B------:R-:W-:Y:S05]  /*08c0*/  @P2 BRA `(.L_x_21) ;  /* 0x0000000000302947 */ /* 0x000fea0003800000 */
[----:B-1----:R-:W1:Y:S01]  /*08d0*/  LDS R5, [UR7+0x34] ;  /* 0x00003407ff057984 */ /* 0x002e620008000800 */
[----:B---3--:R-:W3:Y:S03]  /*08e0*/  LDC.64 R8, c[0x0][0x240] ;  /* 0x00009000ff087b82 */ /* 0x008ee60000000a00 */
[----:B------:R-:W5:Y:S01]  /*08f0*/  LDS R4, [UR7+0x1c] ;  /* 0x00001c07ff047984 */ /* 0x000f620008000800 */
[C---:B---3--:R-:W-:Y:S01]  /*0900*/  SHF.L.U64.HI R9, R8.reuse, 0x1, R9 ;  /* 0x0000000108097819 */ /* 0x048fe20000010209 */
[----:B------:R-:W-:-:S03]  /*0910*/  IMAD.SHL.U32 R8, R8, 0x2, RZ ;  /* 0x0000000208087824 */ /* 0x000fc600078e00ff */
[--C-:B----4-:R-:W-:Y:S02]  /*0920*/  SHF.R.U32.HI R11, RZ, 0x4, R9.reuse ;  /* 0x00000004ff0b7819 */ /* 0x110fe40000011609 */
[----:B------:R-:W-:-:S05]  /*0930*/  SHF.R.U64 R8, R8, 0x4, R9 ;  /* 0x0000000408087819 */ /* 0x000fca0000001209 */
[----:B------:R3:W-:Y:S01]  /*0940*/  STS [UR7+0xc], R8 ;  /* 0x00000c08ff007988 */ /* 0x0007e20008000807 */
[----:B-1----:R-:W-:Y:S02]  /*0950*/  LOP3.LUT R5, R5, 0x7, RZ, 0xb8, !PT ;  /* 0x0000000705057812 */ /* 0x002fe400078eb8ff */
[----:B-----5:R-:W-:-:S03]  /*0960*/  LOP3.LUT R4, R4, 0xf, R11, 0xb8, !PT ;  /* 0x0000000f04047812 */ /* 0x020fc600078eb80b */
[----:B------:R3:W-:Y:S04]  /*0970*/  STS [UR7+0x34], R5 ;  /* 0x00003405ff007988 */ /* 0x0007e80008000807 */
[----:B------:R3:W-:Y:S02]  /*0980*/  STS [UR7+0x1c], R4 ;  /* 0x00001c04ff007988 */ /* 0x0007e40008000807 */
.L_x_21:
[----:B------:R-:W-:Y:S05]  /*0990*/  BSYNC B1 ;  /* 0x0000000000017941 */ /* 0x000fea0003800000 */
.L_x_20:
[----:B------:R-:W-:Y:S04]  /*09a0*/  BSSY B2, `(.L_x_22) ;  /* 0x000001a000027945 */ /* 0x000fe80003800000 */
[----:B------:R-:W-:Y:S04]  /*09b0*/  BSSY B1, `(.L_x_23) ;  /* 0x0000015000017945 */ /* 0x000fe80003800000 */
[----:B------:R-:W-:Y:S05]  /*09c0*/  @P2 BRA `(.L_x_24) ;  /* 0x0000000000202947 */ /* 0x000fea0003800000 */
[----:B-1-3--:R-:W1:Y:S02]  /*09d0*/  LDS R4, [UR7+0x34] ;  /* 0x00003407ff047984 */ /* 0x00ae640008000800 */
[----:B-1----:R-:W-:-:S05]  /*09e0*/  LOP3.LUT R4, R4, 0x38, RZ, 0xb8, !PT ;  /* 0x0000003804047812 */ /* 0x002fca00078eb8ff */
[----:B------:R1:W-:Y:S01]  /*09f0*/  STS [UR7+0x34], R4 ;  /* 0x00003404ff007988 */ /* 0x0003e20008000807 */
[----:B------:R-:W-:Y:S05]  /*0a00*/  @P2 BRA `(.L_x_25) ;  /* 0x0000000000202947 */ /* 0x000fea0003800000 */
[----:B-1----:R-:W1:Y:S01]  /*0a10*/  LDS R4, [UR7+0x8] ;  /* 0x00000807ff047984 */ /* 0x002e620008000800 */
[----:B------:R-:W-:-:S05]  /*0a20*/  IMAD.MOV.U32 R5, RZ, RZ, 0x780 ;  /* 0x00000780ff057424 */ /* 0x000fca00078e00ff */
[----:B-1----:R-:W-:-:S05]  /*0a30*/  LOP3.LUT R4, R4, 0x500, R5, 0xd8, !PT ;  /* 0x0000050004047812 */ /* 0x002fca00078ed805 */
[----:B------:R5:W-:Y:S02]  /*0a40*/  STS [UR7+0x8], R4 ;  /* 0x00000804ff007988 */ /* 0x000be40008000807 */
.L_x_24:
[----:B------:R-:W-:Y:S05]  /*0a50*/  @P2 BRA `(.L_x_26) ;  /* 0x0000000000282947 */ /* 0x000fea0003800000 */
[----:B-1-3-5:R-:W1:Y:S02]  /*0a60*/  LDS R4, [UR7+0x8] ;  /* 0x00000807ff047984 */ /* 0x02ae640008000800 */
[----:B-1----:R-:W-:-:S05]  /*0a70*/  LOP3.LUT R4, R4, 0x1800, RZ, 0xb8, !PT ;  /* 0x0000180004047812 */ /* 0x002fca00078eb8ff */
[----:B------:R3:W-:Y:S02]  /*0a80*/  STS [UR7+0x8], R4 ;  /* 0x00000804ff007988 */ /* 0x0007e40008000807 */
.L_x_25:
[----:B------:R-:W-:Y:S05]  /*0a90*/  @P2 BREAK B1 ;  /* 0x0000000000012942 */ /* 0x000fea0003800000 */
[----:B------:R-:W-:Y:S05]  /*0aa0*/  @P2 BRA `(.L_x_27) ;  /* 0x0000000000242947 */ /* 0x000fea0003800000 */
[----:B-1-3--:R-:W1:Y:S01]  /*0ab0*/  LDS R4, [UR7+0x8] ;  /* 0x00000807ff047984 */ /* 0x00ae620008000800 */
[----:B------:R-:W-:-:S05]  /*0ac0*/  IMAD.MOV.U32 R5, RZ, RZ, 0x6000 ;  /* 0x00006000ff057424 */ /* 0x000fca00078e00ff */
[----:B-1----:R-:W-:-:S04]  /*0ad0*/  LOP3.LUT R4, R4, 0x6000, R5, 0xd8, !PT ;  /* 0x0000600004047812 */ /* 0x002fc800078ed805 */
[----:B------:R-:W-:-:S05]  /*0ae0*/  LOP3.LUT R4, R4, 0x400000, RZ, 0xb8, !PT ;  /* 0x0040000004047812 */ /* 0x000fca00078eb8ff */
[----:B------:R1:W-:Y:S02]  /*0af0*/  STS [UR7+0x8], R4 ;  /* 0x00000804ff007988 */ /* 0x0003e40008000807 */
.L_x_26:
[----:B------:R-:W-:Y:S05]  /*0b00*/  BSYNC B1 ;  /* 0x0000000000017941 */ /* 0x000fea0003800000 */
.L_x_23:
[----:B-1-3-5:R-:W1:Y:S02]  /*0b10*/  @!P2 LDS R4, [UR7+0x8] ;  /* 0x00000807ff04a984 */ /* 0x02ae640008000800 */
[----:B-1----:R-:W-:-:S05]  /*0b20*/  @!P2 LOP3.LUT R4, R4, 0x8000, RZ, 0xb8, !PT ;  /* 0x000080000404a812 */ /* 0x002fca00078eb8ff */
[----:B------:R5:W-:Y:S02]  /*0b30*/  @!P2 STS [UR7+0x8], R4 ;  /* 0x00000804ff00a988 */ /* 0x000be40008000807 */
.L_x_27:
[----:B------:R-:W-:Y:S05]  /*0b40*/  BSYNC B2 ;  /* 0x0000000000027941 */ /* 0x000fea0003800000 */
.L_x_22:
[----:B------:R-:W-:Y:S05]  /*0b50*/  WARPSYNC.ALL ;  /* 0x0000000000007948 */ /* 0x000fea0003800000 */
[----:B------:R-:W-:-:S04]  /*0b60*/  UIADD3 UR15, UR4, 0x80, URZ ;  /* 0x00000080040f7890 */ /* 0x000fc8000fffe03f */
[----:B------:R-:W-:-:S04]  /*0b70*/  UIADD3 UR14, UP0, UR15, UR16, URZ ;  /* 0x000000100f0e7290 */ /* 0x000fc8000ff1e03f */
[----:B------:R-:W-:Y:S01]  /*0b80*/  ULEA.HI.X.SX32 UR15, UR15, UR17, 0x1, UP0 ;  /* 0x000000110f0f7291 */ /* 0x000fe200080f0e3f */
[----:B------:R-:W-:Y:S11]  /*0b90*/  @P0 BRA `(.L_x_28) ;  /* 0x0000000000280947 */ /* 0x000ff60003800000 */
[----:B-1-3-5:R-:W1:Y:S01]  /*0ba0*/  S2R R4, SR_LANEID ;  /* 0x0000000000047919 */ /* 0x02ae620000000000 */
[----:B------:R-:W-:Y:S05]  /*0bb0*/  WARPSYNC.ALL ;  /* 0x0000000000007948 */ /* 0x000fea0003800000 */
[----:B-1----:R-:W-:-:S05]  /*0bc0*/  IMAD.SHL.U32 R8, R4, 0x4, RZ ;  /* 0x0000000404087824 */ /* 0x002fca00078e00ff */
[----:B------:R-:W1:Y:S01]  /*0bd0*/  LDS R9, [R8+UR7] ;  /* 0x0000000708097984 */ /* 0x000e620008000800 */
[----:B------:R-:W-:-:S05]  /*0be0*/  IADD3 R4, P1, R8, UR14, RZ ;  /* 0x0000000e08047c10 */ /* 0x000fca000ff3e0ff */
[----:B------:R-:W-:-:S05]  /*0bf0*/  IMAD.X R5, RZ, RZ, UR15, P1 ;  /* 0x0000000fff057e24 */ /* 0x000fca00088e06ff */
[----:B-1----:R1:W3:Y:S01]  /*0c00*/  ATOMG.E.EXCH.STRONG.GPU PT, RZ, [R4], R9 ;  /* 0x0000000904ff73a8 */ /* 0x0022e200041ee100 */
[----:B------:R-:W-:-:S04]  /*0c10*/  DEPBAR {5,4,3,2,1,0} ;  /* 0x0000003f0000791a */ /* 0x000fc80000000000 */
[----:B------:R1:W-:Y:S01]  /*0c20*/  UTMACCTL.IV [UR14] ;  /* 0x000000000e0079b9 */ /* 0x0003e20008000000 */
[----:B------:R-:W-:Y:S01]  /*0c30*/  NOP ;  /* 0x0000000000007918 */ /* 0x000fe20000000000 */
.L_x_28:
[----:B------:R-:W-:Y:S05]  /*0c40*/  @P0 BRA `(.L_x_29) ;  /* 0x00000000000c0947 */ /* 0x000fea0003800000 */
[----:B------:R0:W-:Y:S01]  /*0c50*/  UTMACMDFLUSH ;  /* 0x00000000000079b7 */ /* 0x0001e20000000000 */
[----:B------:R-:W-:Y:S05]  /*0c60*/  @P0 BRA `(.L_x_29) ;  /* 0x0000000000040947 */ /* 0x000fea0003800000 */
[----:B------:R-:W-:-:S04]  /*0c70*/  DEPBAR.LE SB0, 0x0 ;  /* 0x000080000000791a */ /* 0x000fc80000000000 */
.L_x_29:
[----:B------:R-:W-:Y:S05]  /*0c80*/  WARPSYNC.ALL ;  /* 0x0000000000007948 */ /* 0x000fea0003800000 */
[----:B---3--:R-:W-:Y:S06]  /*0c90*/  BAR.SYNC.DEFER_BLOCKING 0x0 ;  /* 0x0000000000007b1d */ /* 0x008fec0000010000 */
[----:B------:R-:W-:Y:S02]  /*0ca0*/  BSSY B2, `(.L_x_30) ;  /* 0x000000b000027945 */ /* 0x000fe40003800000 */
[----:B------:R-:W-:Y:S06]  /*0cb0*/  BAR.SYNC.DEFER_BLOCKING 0x0 ;  /* 0x0000000000007b1d */ /* 0x000fec0000010000 */
[----:B------:R3:W-:Y:S01]  /*0cc0*/  @!P0 STS [R14], RZ ;  /* 0x000000ff0e008388 */ /* 0x0007e20000000800 */
[----:B------:R-:W-:Y:S01]  /*0cd0*/  NOP ;  /* 0x0000000000007918 */ /* 0x000fe20000000000 */
[----:B------:R-:W-:Y:S05]  /*0ce0*/  @P2 BRA `(.L_x_31) ;  /* 0x0000000000182947 */ /* 0x000fea0003800000 */
[----:B-1---5:R-:W1:Y:S01]  /*0cf0*/  LDS R4, [UR7+0x8] ;  /* 0x00000807ff047984 */ /* 0x022e620008000800 */
[----:B------:R-:W5:Y:S01]  /*0d00*/  LDC.64 R8, c[0x0][0x220] ;  /* 0x00008800ff087b82 */ /* 0x000f620000000a00 */
[----:B------:R-:W-:Y:S02]  /*0d10*/  IMAD.MOV.U32 R5, RZ, RZ, 0x70 ;  /* 0x00000070ff057424 */ /* 0x000fe400078e00ff */
[----:B-----5:R5:W-:Y:S03]  /*0d20*/  STS.64 [UR7], R8 ;  /* 0x00000008ff007988 */ /* 0x020be60008000a07 */
[----:B-1----:R-:W-:-:S05]  /*0d30*/  LOP3.LUT R4, R4, 0x10, R5, 0xd8, !PT ;  /* 0x0000001004047812 */ /* 0x002fca00078ed805 */
[----:B------:R5:W-:Y:S02]  /*0d40*/  STS [UR7+0x8], R4 ;  /* 0x00000804ff007988 */ /* 0x000be40008000807 */
.L_x_31:
[----:B-1----:R-:W-:Y:S05]  /*0d50*/  BSYNC B2 ;  /* 0x0000000000027941 */ /* 0x002fea0003800000 */
.L_x_30:
[----:B------:R-:W-:Y:S04]  /*0d60*/  BSSY B3, `(.L_x_32) ;  /* 0x0000011000037945 */ /* 0x000fe80003800000 */
[----:B------:R-:W-:Y:S04]  /*0d70*/  BSSY B2, `(.L_x_33) ;  /* 0x000000e000027945 */ /* 0x000fe80003800000 */
[----:B------:R-:W-:Y:S05]  /*0d80*/  @P2 BRA `(.L_x_34) ;  /* 0x0000000000242947 */ /* 0x000fea0003800000 */
[----:B-----5:R-:W1:Y:S01]  /*0d90*/  LDS R4, [UR7+0x34] ;  /* 0x00003407ff047984 */ /* 0x020e620008000800 */
[----:B------:R-:W-:-:S05]  /*0da0*/  IMAD.MOV.U32 R5, RZ, RZ, 0x3f000000 ;  /* 0x3f000000ff057424 */ /* 0x000fca00078e00ff */
[----:B-1----:R-:W-:-:S05]  /*0db0*/  LOP3.LUT R4, R4, 0xff000000, R5, 0xb8, !PT ;  /* 0xff00000004047812 */ /* 0x002fca00078eb805 */
[----:B------:R1:W-:Y:S01]  /*0dc0*/  STS [UR7+0x34], R4 ;  /* 0x00003404ff007988 */ /* 0x0003e20008000807 */
[----:B------:R-:W-:Y:S05]  /*0dd0*/  @P2 BRA `(.L_x_35) ;  /* 0x00000000001c2947 */ /* 0x000fea0003800000 */
[----:B-1----:R-:W1:Y:S01]  /*0de0*/  LDS R4, [UR7+0x38] ;  /* 0x00003807ff047984 */ /* 0x002e620008000800 */
[----:B------:R-:W-:-:S05]  /*0df0*/  IMAD.MOV.U32 R5, RZ, RZ, 0x3f ;  /* 0x0000003fff057424 */ /* 0x000fca00078e00ff */
[----:B-1----:R-:W-:-:S05]  /*0e00*/  LOP3.LUT R4, R4, 0xff, R5, 0xb8, !PT ;  /* 0x000000ff04047812 */ /* 0x002fca00078eb805 */
[----:B------:R1:W-:Y:S02]  /*0e10*/  STS [UR7+0x38], R4 ;  /* 0x00003804ff007988 */ /* 0x0003e40008000807 */
.L_x_34:
[----:B------:R-:W-:Y:S05]  /*0e20*/  @P2 BREAK B2 ;  /* 0x0000000000022942 */ /* 0x000fea0003800000 */
[----:B------:R-:W-:Y:S05]  /*0e30*/  @P2 BRA `(.L_x_36) ;  /* 0x00000000000c2947 */ /* 0x000fea0003800000 */
[----:B------:R1:W-:Y:S02]  /*0e40*/  STS [UR7+0x20], R3 ;  /* 0x00002003ff007988 */ /* 0x0003e40008000807 */
.L_x_35:
[----:B------:R-:W-:Y:S05]  /*0e50*/  BSYNC B2 ;  /* 0x0000000000027941 */ /* 0x000fea0003800000 */
.L_x_33:
[----:B------:R1:W-:Y:S02]  /*0e60*/  @!P2 STS [UR7+0x24], R2 ;  /* 0x00002402ff00a988 */ /* 0x0003e40008000807 */
.L_x_36:
[----:B------:R-:W-:Y:S05]  /*0e70*/  BSYNC B3 ;  /* 0x0000000000037941 */ /* 0x000fea0003800000 */
.L_x_32:
[----:B------:R-:W-:Y:S05]  /*0e80*/  WARPSYNC.ALL ;  /* 0x0000000000007948 */ /* 0x000fea0003800000 */
[----:B------:R-:W-:Y:S04]  /*0e90*/  BSSY B3, `(.L_x_37) ;  /* 0x000000e000037945 */ /* 0x000fe80003800000 */
[----:B------:R-:W-:Y:S05]  /*0ea0*/  @P2 BRA `(.L_x_38) ;  /* 0x0000000000302947 */ /* 0x000fea0003800000 */
[----:B-1--4-:R-:W1:Y:S01]  /*0eb0*/  LDS R3, [UR7+0x34] ;  /* 0x00003407ff037984 */ /* 0x012e620008000800 */
[----:B-----5:R-:W4:Y:S03]  /*0ec0*/  LDC.64 R4, c[0x0][0x248] ;  /* 0x00009200ff047b82 */ /* 0x020f260000000a00 */
[----:B------:R-:W5:Y:S01]  /*0ed0*/  LDS R2, [UR7+0x1c] ;  /* 0x00001c07ff027984 */ /* 0x000f620008000800 */
[C---:B----4-:R-:W-:Y:S01]  /*0ee0*/  SHF.L.U64.HI R5, R4.reuse, 0x1, R5 ;  /* 0x0000000104057819 */ /* 0x050fe20000010205 */
[----:B------:R-:W-:-:S03]  /*0ef0*/  IMAD.SHL.U32 R4, R4, 0x2, RZ ;  /* 0x0000000204047824 */ /* 0x000fc600078e00ff */
[--C-:B------:R-:W-:Y:S02]  /*0f00*/  SHF.R.U32.HI R9, RZ, 0x4, R5.reuse ;  /* 0x00000004ff097819 */ /* 0x100fe40000011605 */
[----:B------:R-:W-:-:S05]  /*0f10*/  SHF.R.U64 R4, R4, 0x4, R5 ;  /* 0x0000000404047819 */ /* 0x000fca0000001205 */
[----:B------:R4:W-:Y:S01]  /*0f20*/  STS [UR7+0xc], R4 ;  /* 0x00000c04ff007988 */ /* 0x0009e20008000807 */
[----:B-1----:R-:W-:Y:S02]  /*0f30*/  LOP3.LUT R3, R3, 0x7, RZ, 0xb8, !PT ;  /* 0x0000000703037812 */ /* 0x002fe400078eb8ff */
[----:B-----5:R-:W-:-:S03]  /*0f40*/  LOP3.LUT R2, R2, 0xf, R9, 0xb8, !PT ;  /* 0x0000000f02027812 */ /* 0x020fc600078eb809 */
[----:B------:R4:W-:Y:S04]  /*0f50*/  STS [UR7+0x34], R3 ;  /* 0x00003403ff007988 */ /* 0x0009e80008000807 */
[----:B------:R4:W-:Y:S02]  /*0f60*/  STS [UR7+0x1c], R2 ;  /* 0x00001c02ff007988 */ /* 0x0009e40008000807 */
.L_x_38:
[----:B------:R-:W-:Y:S05]  /*0f70*/  BSYNC B3 ;  /* 0x0000000000037941 */ /* 0x000fea0003800000 */
.L_x_37:
[----:B------:R-:W-:Y:S04]  /*0f80*/  BSSY B3, `(.L_x_39) ;  /* 0x000001a000037945 */ /* 0x000fe80003800000 */
[----:B------:R-:W-:Y:S04]  /*0f90*/  BSSY B4, `(.L_x_40) ;  /* 0x0000015000047945 */ /* 0x000fe80003800000 */
[----:B------:R-:W-:Y:S05]  /*0fa0*/  @P2 BRA `(.L_x_41) ;  /* 0x0000000000202947 */ /* 0x000fea0003800000 */
[----:B-1--4-:R-:W1:Y:S02]  /*0fb0*/  LDS R2, [UR7+0x34] ;  /* 0x00003407ff027984 */ /* 0x012e640008000800 */
[----:B-1----:R-:W-:-:S05]  /*0fc0*/  LOP3.LUT R2, R2, 0x38, RZ, 0xb8, !PT ;  /* 0x0000003802027812 */ /* 0x002fca00078eb8ff */
[----:B------:R1:W-:Y:S01]  /*0fd0*/  STS [UR7+0x34], R2 ;  /* 0x00003402ff007988 */ /* 0x0003e20008000807 */
[----:B------:R-:W-:Y:S05]  /*0fe0*/  @P2 BRA `(.L_x_42) ;  /* 0x0000000000202947 */ /* 0x000fea0003800000 */
[----:B-1----:R-:W1:Y:S01]  /*0ff0*/  LDS R2, [UR7+0x8] ;  /* 0x00000807ff027984 */ /* 0x002e620008000800 */
[----:B------:R-:W-:-:S05]  /*1000*/  IMAD.MOV.U32 R3, RZ, RZ, 0x780 ;  /* 0x00000780ff037424 */ /* 0x000fca00078e00ff */
[----:B-1----:R-:W-:-:S05]  /*1010*/  LOP3.LUT R2, R2, 0x500, R3, 0xd8, !PT ;  /* 0x0000050002027812 */ /* 0x002fca00078ed803 */
[----:B------:R1:W-:Y:S02]  /*1020*/  STS [UR7+0x8], R2 ;  /* 0x00000802ff007988 */ /* 0x0003e40008000807 */
.L_x_41:
[----:B------:R-:W-:Y:S05]  /*1030*/  @P2 BRA `(.L_x_43) ;  /* 0x0000000000282947 */ /* 0x000fea0003800000 */
[----:B-1--4-:R-:W1:Y:S02]  /*1040*/  LDS R2, [UR7+0x8] ;  /* 0x00000807ff027984 */ /* 0x012e640008000800 */
[----:B-1----:R-:W-:-:S05]  /*1050*/  LOP3.LUT R2, R2, 0x1800, RZ, 0xb8, !PT ;  /* 0x0000180002027812 */ /* 0x002fca00078eb8ff */
[----:B------:R4:W-:Y:S02]  /*1060*/  STS [UR7+0x8], R2 ;  /* 0x00000802ff007988 */ /* 0x0009e40008000807 */
.L_x_42:
[----:B------:R-:W-:Y:S05]  /*1070*/  @P2 BREAK B4 ;  /* 0x0000000000042942 */ /* 0x000fea0003800000 */
[----:B------:R-:W-:Y:S05]  /*1080*/  @P2 BRA `(.L_x_44) ;  /* 0x0000000000242947 */ /* 0x000fea0003800000 */
[----:B-1--4-:R-:W1:Y:S01]  /*1090*/  LDS R2, [UR7+0x8] ;  /* 0x00000807ff027984 */ /* 0x012e620008000800 */
[----:B------:R-:W-:-:S05]  /*10a0*/  IMAD.MOV.U32 R3, RZ, RZ, 0x6000 ;  /* 0x00006000ff037424 */ /* 0x000fca00078e00ff */
[----:B-1----:R-:W-:-:S04]  /*10b0*/  LOP3.LUT R2, R2, 0x6000, R3, 0xd8, !PT ;  /* 0x0000600002027812 */ /* 0x002fc800078ed803 */
[----:B------:R-:W-:-:S05]  /*10c0*/  LOP3.LUT R2, R2, 0x400000, RZ, 0xb8, !PT ;  /* 0x0040000002027812 */ /* 0x000fca00078eb8ff */
[----:B------:R1:W-:Y:S02]  /*10d0*/  STS [UR7+0x8], R2 ;  /* 0x00000802ff007988 */ /* 0x0003e40008000807 */
.L_x_43:
[----:B------:R-:W-:Y:S05]  /*10e0*/  BSYNC B4 ;  /* 0x0000000000047941 */ /* 0x000fea0003800000 */
.L_x_40:
[----:B-1--4-:R-:W1:Y:S02]  /*10f0*/  @!P2 LDS R2, [UR7+0x8] ;  /* 0x00000807ff02a984 */ /* 0x012e640008000800 */
[----:B-1----:R-:W-:-:S05]  /*1100*/  @!P2 LOP3.LUT R2, R2, 0x8000, RZ, 0xb8, !PT ;  /* 0x000080000202a812 */ /* 0x002fca00078eb8ff */
[----:B------:R1:W-:Y:S02]  /*1110*/  @!P2 STS [UR7+0x8], R2 ;  /* 0x00000802ff00a988 */ /* 0x0003e40008000807 */
.L_x_44:
[----:B------:R-:W-:Y:S05]  /*1120*/  BSYNC B3 ;  /* 0x0000000000037941 */ /* 0x000fea0003800000 */
.L_x_39:
[----:B------:R-:W-:Y:S05]  /*1130*/  WARPSYNC.ALL ;  /* 0x0000000000007948 */ /* 0x000fea0003800000 */
[----:B------:R-:W-:Y:S01]  /*1140*/  UIADD3 UR4, UR4, 0x100, URZ ;  /* 0x0000010004047890 */ /* 0x000fe2000fffe03f */
[----:B------:R-:W-:Y:S01]  /*1150*/  ISETP.GE.AND P1, PT, R10, 0x1, PT ;  /* 0x000000010a00780c */ /* 0x000fe20003f26270 */
[----:B------:R-:W-:Y:S01]  /*1160*/  IMAD.MOV.U32 R24, RZ, RZ, RZ ;  /* 0x000000ffff187224 */ /* 0x000fe200078e00ff */
[----:B-----5:R-:W-:Y:S01]  /*1170*/  SHF.R.U32.HI R8, RZ, 0x5, R0 ;  /* 0x00000005ff087819 */ /* 0x020fe20000011600 */
[----:B------:R-:W-:-:S04]  /*1180*/  UIADD3 UR16, UP0, UR4, UR16, URZ ;  /* 0x0000001004107290 */ /* 0x000fc8000ff1e03f */
[----:B------:R-:W-:Y:S01]  /*1190*/  ULEA.HI.X.SX32 UR17, UR4, UR17, 0x1, UP0 ;  /* 0x0000001104117291 */ /* 0x000fe200080f0e3f */
[----:B------:R-:W-:Y:S11]  /*11a0*/  @P0 BRA `(.L_x_45) ;  /* 0x0000000000280947 */ /* 0x000ff60003800000 */
[----:B-1--4-:R-:W1:Y:S01]  /*11b0*/  S2R R2, SR_LANEID ;  /* 0x0000000000027919 */ /* 0x012e620000000000 */
[----:B------:R-:W-:Y:S05]  /*11c0*/  WARPSYNC.ALL ;  /* 0x0000000000007948 */ /* 0x000fea0003800000 */
[----:B-1----:R-:W-:-:S05]  /*11d0*/  IMAD.SHL.U32 R4, R2, 0x4, RZ ;  /* 0x0000000402047824 */ /* 0x002fca00078e00ff */
[----:B------:R-:W1:Y:S01]  /*11e0*/  LDS R5, [R4+UR7] ;  /* 0x0000000704057984 */ /* 0x000e620008000800 */
[----:B------:R-:W-:-:S05]  /*11f0*/  IADD3 R2, P3, R4, UR16, RZ ;  /* 0x0000001004027c10 */ /* 0x000fca000ff7e0ff */
[----:B------:R-:W-:-:S05]  /*1200*/  IMAD.X R3, RZ, RZ, UR17, P3 ;  /* 0x00000011ff037e24 */ /* 0x000fca00098e06ff */
[----:B-1----:R5:W4:Y:S01]  /*1210*/  ATOMG.E.EXCH.STRONG.GPU PT, RZ, [R2], R5 ;  /* 0x0000000502ff73a8 */ /* 0x002b2200041ee100 */
[----:B------:R-:W-:-:S04]  /*1220*/  DEPBAR {5,4,3,2,1,0} ;  /* 0x0000003f0000791a */ /* 0x000fc80000000000 */
[----:B------:R5:W-:Y:S01]  /*1230*/  UTMACCTL.IV [UR16] ;  /* 0x00000000100079b9 */ /* 0x000be20008000000 */
[----:B------:R-:W-:Y:S01]  /*1240*/  NOP ;  /* 0x0000000000007918 */ /* 0x000fe20000000000 */
.L_x_45:
[----:B------:R-:W-:Y:S05]  /*1250*/  @P0 BRA `(.L_x_46) ;  /* 0x00000000000c0947 */ /* 0x000fea0003800000 */
[----:B------:R0:W-:Y:S01]  /*1260*/  UTMACMDFLUSH ;  /* 0x00000000000079b7 */ /* 0x0001e20000000000 */
[----:B------:R-:W-:Y:S05]  /*1270*/  @P0 BRA `(.L_x_46) ;  /* 0x0000000000040947 */ /* 0x000fea0003800000 */
[----:B------:R-:W-:-:S04]  /*1280*/  DEPBAR.LE SB0, 0x0 ;  /* 0x000080000000791a */ /* 0x000fc80000000000 */
.L_x_46:
[----:B------:R-:W-:Y:S05]  /*1290*/  WARPSYNC.ALL ;  /* 0x0000000000007948 */ /* 0x000fea0003800000 */
[----:B----4-:R-:W-:Y:S01]  /*12a0*/  BAR.SYNC.DEFER_BLOCKING 0x0 ;  /* 0x0000000000007b1d */ /* 0x010fe20000010000 */
[----:B------:R-:W-:Y:S01]  /*12b0*/  R2UR UR18, R8 ;  /* 0x00000000081272ca */ /* 0x000fe200000e0000 */
[----:B------:R-:W-:Y:S01]  /*12c0*/  USHF.L.U32 UR19, UR32, 0x7, URZ ;  /* 0x0000000720137899 */ /* 0x000fe2000800063f */
[----:B------:R-:W-:Y:S01]  /*12d0*/  IMAD.MOV.U32 R25, RZ, RZ, RZ ;  /* 0x000000ffff197224 */ /* 0x000fe200078e00ff */
[----:B------:R-:W-:Y:S01]  /*12e0*/  USHF.L.U32 UR23, UR33, 0x6, URZ ;  /* 0x0000000621177899 */ /* 0x000fe2000800063f */
[----:B------:R-:W-:Y:S01]  /*12f0*/  CS2R R26, SRZ ;  /* 0x00000000001a7805 */ /* 0x000fe2000001ff00 */
[----:B------:R-:W-:Y:S01]  /*1300*/  VOTEU.ALL UP0, P2 ;  /* 0x00000000003f7886 */ /* 0x000fe20001000000 */
[----:B------:R-:W-:Y:S01]  /*1310*/  UMOV UR4, 0x1 ;  /* 0x0000000100047882 */ /* 0x000fe20000000000 */
[----:B------:R-:W-:Y:S01]  /*1320*/  VOTEU.ALL UP1, P2 ;  /* 0x00000000003f7886 */ /* 0x000fe20001020000 */
[----:B------:R-:W-:Y:S01]  /*1330*/  VOTEU.ALL UP2, P2 ;  /* 0x00000000003f7886 */ /* 0x000fe20001040000 */
[----:B------:R-:W-:Y:S01]  /*1340*/  CS2R R28, SRZ ;  /* 0x00000000001c7805 */ /* 0x000fe2000001ff00 */
[----:B------:R-:W-:-:S04]  /*1350*/  @!UP0 UIADD3 UR8, -UR4, 0x100000, URZ ;  /* 0x0010000004088890 */ /* 0x000fc8000fffe13f */
[----:B------:R-:W-:Y:S02]  /*1360*/  @!UP0 USHF.L.U32 UR9, UR8, 0xb, URZ ;  /* 0x0000000b08098899 */ /* 0x000fe4000800063f */
[----:B------:R-:W-:Y:S01]  /*1370*/  @!UP0 USHF.L.U32 UR8, UR8, 0x1, URZ ;  /* 0x0000000108088899 */ /* 0x000fe2000800063f */
        /* <DEDUP_REMOVED lines=9> */
[----:B------:R-:W-:Y:S01]  /*1410*/  VOTEU.ALL UP0, P2 ;  /* 0x00000000003f7886 */ /* 0x000fe20001000000 */
[----:B------:R-:W-:Y:S02]  /*1420*/  CS2R R36, SRZ ;  /* 0x0000000000247805 */ /* 0x000fe4000001ff00 */
[----:B------:R-:W-:Y:S02]  /*1430*/  CS2R R38, SRZ ;  /* 0x0000000000267805 */ /* 0x000fe4000001ff00 */
[----:B------:R-:W-:Y:S02]  /*1440*/  CS2R R40, SRZ ;  /* 0x0000000000287805 */ /* 0x000fe4000001ff00 */
[----:B------:R-:W-:-:S02]  /*1450*/  CS2R R42, SRZ ;  /* 0x00000000002a7805 */ /* 0x000fc4000001ff00 */
[----:B------:R-:W-:Y:S02]  /*1460*/  CS2R R44, SRZ ;  /* 0x00000000002c7805 */ /* 0x000fe4000001ff00 */
[----:B------:R-:W-:Y:S01]  /*1470*/  CS2R R46, SRZ ;  /* 0x00000000002e7805 */ /* 0x000fe2000001ff00 */
[----:B------:R-:W4:Y:S02]  /*1480*/  FENCE.VIEW.ASYNC.S ;  /* 0x00000000000073c6 */ /* 0x000f240000000000 */
[----:B----4-:R4:W1:Y:S02]  /*1490*/  @!UP0 SYNCS.EXCH.64 URZ, [UR7+0x24000], UR8 ;  /* 0x02400008073f85b2 */ /* 0x0108640008000100 */
[----:B-1----:R-:W-:Y:S01]  /*14a0*/  BAR.SYNC.DEFER_BLOCKING 0x0 ;  /* 0x0000000000007b1d */ /* 0x002fe20000010000 */
[----:B------:R-:W-:Y:S02]  /*14b0*/  CS2R R48, SRZ ;  /* 0x0000000000307805 */ /* 0x000fe4000001ff00 */
[----:B------:R-:W-:-:S02]  /*14c0*/  CS2R R50, SRZ ;  /* 0x0000000000327805 */ /* 0x000fc4000001ff00 */
[----:B------:R-:W-:Y:S02]  /*14d0*/  CS2R R52, SRZ ;  /* 0x0000000000347805 */ /* 0x000fe4000001ff00 */
[----:B------:R-:W-:Y:S01]  /*14e0*/  CS2R R54, SRZ ;  /* 0x0000000000367805 */ /* 0x000fe2000001ff00 */
[----:B------:R4:W1:Y:S02]  /*14f0*/  @!UP1 SYNCS.EXCH.64 URZ, [UR7+0x24008], UR10 ;  /* 0x0240080a073f95b2 */ /* 0x0008640008000100 */
[----:B-1----:R-:W-:Y:S06]  /*1500*/  BAR.SYNC.DEFER_BLOCKING 0x0 ;  /* 0x0000000000007b1d */ /* 0x002fec0000010000 */
[----:B------:R4:W1:Y:S01]  /*1510*/  @!UP2 SYNCS.EXCH.64 URZ, [UR7+0x24010], UR4 ;  /* 0x02401004073fa5b2 */ /* 0x0008620008000100 */
[----:B------:R-:W-:Y:S05]  /*1520*/  @!P1 BRA `(.L_x_47) ;  /* 0x00000004008c9947 */ /* 0x000fea0003800000 */
[----:B------:R-:W-:Y:S02]  /*1530*/  CS2R R24, SRZ ;  /* 0x0000000000187805 */ /* 0x000fe4000001ff00 */
[----:B------:R-:W-:Y:S02]  /*1540*/  CS2R R26, SRZ ;  /* 0x00000000001a7805 */ /* 0x000fe4000001ff00 */
[----:B------:R-:W-:Y:S02]  /*1550*/  CS2R R28, SRZ ;  /* 0x00000000001c7805 */ /* 0x000fe4000001ff00 */
[----:B------:R-:W-:Y:S02]  /*1560*/  CS2R R30, SRZ ;  /* 0x00000000001e7805 */ /* 0x000fe4000001ff00 */
[----:B------:R-:W-:Y:S02]  /*1570*/  CS2R R32, SRZ ;  /* 0x0000000000207805 */ /* 0x000fe4000001ff00 */
[----:B------:R-:W-:-:S02]  /*1580*/  CS2R R34, SRZ ;  /* 0x0000000000227805 */ /* 0x000fc4000001ff00 */
        /* <DEDUP_REMOVED lines=9> */
[----:B------:R-:W-:Y:S01]  /*1620*/  CS2R R54, SRZ ;  /* 0x0000000000367805 */ /* 0x000fe2000001ff00 */
[----:B----4-:R-:W-:Y:S01]  /*1630*/  UMOV UR4, URZ ;  /* 0x0000003f00047c82 */ /* 0x010fe20008000000 */
[----:B------:R-:W-:-:S05]  /*1640*/  UMOV UR27, URZ ;  /* 0x0000003f001b7c82 */ /* 0x000fca0008000000 */
.L_x_49:
[----:B-1----:R-:W-:Y:S01]  /*1650*/  BAR.SYNC.DEFER_BLOCKING 0x0 ;  /* 0x0000000000007b1d */ /* 0x002fe20000010000 */
[----:B------:R-:W-:Y:S01]  /*1660*/  ULEA UR29, UR4, UR7, 0x3 ;  /* 0x00000007041d7291 */ /* 0x000fe2000f8e183f */
[----:B-----5:R-:W-:Y:S01]  /*1670*/  @!P2 IMAD.MOV.U32 R2, RZ, RZ, 0xc000 ;  /* 0x0000c000ff02a424 */ /* 0x020fe200078e00ff */
[----:B------:R-:W-:Y:S01]  /*1680*/  ELECT P0, URZ, PT ;  /* 0x00000000003f782f */ /* 0x000fe20003800000 */
[----:B------:R-:W-:-:S03]  /*1690*/  ULEA UR5, UR4, UR7, 0xe ;  /* 0x0000000704057291 */ /* 0x000fc6000f8e703f */
[----:B------:R-:W-:Y:S01]  /*16a0*/  ISETP.LT.U32.AND P0, PT, R6, 0x40, P0 ;  /* 0x000000400600780c */ /* 0x000fe20000701070 */
[----:B------:R-:W-:Y:S02]  /*16b0*/  ULOP3.LUT UR26, UR18, 0x1, URZ, 0xc0, !UPT ;  /* 0x00000001121a7892 */ /* 0x000fe4000f8ec03f */
[----:B------:R-:W-:Y:S02]  /*16c0*/  UIADD3 UR6, UR5, 0x18000, URZ ;  /* 0x0001800005067890 */ /* 0x000fe4000fffe03f */
[----:B------:R-:W-:Y:S02]  /*16d0*/  ULEA UR22, UR26, UR27, 0x6 ;  /* 0x0000001b1a167291 */ /* 0x000fe4000f8e303f */
[----:B------:R-:W-:Y:S01]  /*16e0*/  ULEA UR20, UR26, UR6, 0xd ;  /* 0x000000061a147291 */ /* 0x000fe2000f8e683f */
[----:B------:R-:W-:Y:S01]  /*16f0*/  ELECT P1, URZ, PT ;  /* 0x00000000003f782f */ /* 0x000fe20003820000 */
[----:B------:R-:W-:-:S04]  /*1700*/  ULEA UR28, UR4, UR7, 0xf ;  /* 0x00000007041c7291 */ /* 0x000fc8000f8e783f */
[----:B------:R-:W-:Y:S01]  /*1710*/  VOTEU.ANY UP0, P0 ;  /* 0x00000000003f7886 */ /* 0x000fe20000000100 */
[----:B------:R-:W-:Y:S01]  /*1720*/  VOTEU.ANY UP2, P0 ;  /* 0x00000000003f7886 */ /* 0x000fe20000040100 */
[----:B------:R-:W-:Y:S01]  /*1730*/  ISETP.LT.U32.AND P1, PT, R6, 0x40, P1 ;  /* 0x000000400600780c */ /* 0x000fe20000f21070 */
[----:B------:R-:W-:Y:S01]  /*1740*/  ULEA UR24, UR26, UR28, 0xe ;  /* 0x0000001c1a187291 */ /* 0x000fe2000f8e703f */
[----:B------:R1:W-:Y:S01]  /*1750*/  @!P2 SYNCS.ARRIVE.TRANS64 RZ, [UR29+0x24000], R2 ;  /* 0x02400002ffffa9a7 */ /* 0x0003e2000800001d */
[----:B------:R-:W-:Y:S01]  /*1760*/  @UP0 UIADD3 UR21, UR29, 0x24000, URZ ;  /* 0x000240001d150890 */ /* 0x000fe2000fffe03f */
[----:B------:R-:W-:Y:S01]  /*1770*/  @UP0 UMOV UR8, UR12 ;  /* 0x0000000c00080c82 */ /* 0x000fe20008000000 */
[----:B------:R-:W-:Y:S01]  /*1780*/  @UP0 UMOV UR9, UR13 ;  /* 0x0000000d00090c82 */ /* 0x000fe20008000000 */
[----:B------:R-:W-:Y:S01]  /*1790*/  BAR.SYNC.DEFER_BLOCKING 0x0 ;  /* 0x0000000000007b1d */ /* 0x000fe20000010000 */
[----:B------:R-:W-:Y:S01]  /*17a0*/  ULEA UR26, UR26, UR19, 0x6 ;  /* 0x000000131a1a7291 */ /* 0x000fe2000f8e303f */
[----:B-1----:R-:W-:-:S05]  /*17b0*/  SHF.L.U32 R2, R7, 0x1f, RZ ;  /* 0x0000001f07027819 */ /* 0x002fca00000006ff */
[----:B------:R-:W-:Y:S01]  /*17c0*/  VOTEU.ANY UP1, P1 ;  /* 0x00000000003f7886 */ /* 0x000fe20000820100 */
[----:B------:R-:W-:-:S04]  /*17d0*/  VOTEU.ANY UP3, P1 ;  /* 0x00000000003f7886 */ /* 0x000fc80000860100 */
[----:B------:R-:W-:Y:S01]  /*17e0*/  @UP1 UIADD3 UR25, UR29, 0x24000, URZ ;  /* 0x000240001d191890 */ /* 0x000fe2000fffe03f */
[----:B------:R-:W-:Y:S01]  /*17f0*/  @UP1 UMOV UR10, UR14 ;  /* 0x0000000e000a1c82 */ /* 0x000fe20008000000 */
[----:B------:R-:W-:Y:S01]  /*1800*/  @UP1 UMOV UR11, UR15 ;  /* 0x0000000f000b1c82 */ /* 0x000fe20008000000 */
[----:B------:R1:W-:Y:S01]  /*1810*/  @UP2 UTMALDG.2D [UR20], [UR8] ;  /* 0x00000014080025b4 */ /* 0x0003e20008008000 */
[----:B------:R4:W-:Y:S06]  /*1820*/  MEMBAR.ALL.CTA ;  /* 0x0000000000007992 */ /* 0x0009ec0000008000 */
[----:B----4-:R-:W4:Y:S02]  /*1830*/  FENCE.VIEW.ASYNC.S ;  /* 0x00000000000073c6 */ /* 0x010f240000000000 */
[----:B----4-:R-:W-:Y:S06]  /*1840*/  BAR.SYNC.DEFER_BLOCKING 0x0 ;  /* 0x0000000000007b1d */ /* 0x010fec0000010000 */
[----:B------:R1:W-:Y:S02]  /*1850*/  @UP3 UTMALDG.2D [UR24], [UR10] ;  /* 0x000000180a0035b4 */ /* 0x0003e40008008000 */
[----:B------:R-:W-:Y:S06]  /*1860*/  BAR.SYNC.DEFER_BLOCKING 0x0 ;  /* 0x0000000000007b1d */ /* 0x000fec0000010000 */
[----:B------:R-:W4:Y:S02]  /*1870*/  SYNCS.PHASECHK.TRANS64.TRYWAIT P0, [UR29+0x24000], R2 ;  /* 0x02400002ff0075a7 */ /* 0x000f24000800015d */
[----:B-1--4-:R-:W-:Y:S05]  /*1880*/  @!P0 BRA `(.L_x_48) ;  /* 0x0000000400a48947 */ /* 0x012fea0003800000 */
.L_x_50:
[----:B------:R-:W-:Y:S01]  /*1890*/  USHF.L.U32 UR5, UR18, 0x8, URZ ;  /* 0x0000000812057899 */ /* 0x000fe2000800063f */
[----:B------:R-:W-:Y:S02]  /*18a0*/  WARPGROUP.DEPBAR.LE gsb0, 0x0 ;  /* 0x00008000000079c5 */ /* 0x000fe40000010000 */
[----:B------:R-:W-:Y:S01]  /*18b0*/  USHF.R.U32.HI UR8, URZ, 0x4, UR6 ;  /* 0x000000043f087899 */ /* 0x000fe20008011606 */
[----:B------:R-:W-:Y:S01]  /*18c0*/  WARPGROUP.ARRIVE ;  /* 0x00000000000079c5 */ /* 0x000fe20000000000 */
[----:B------:R-:W-:Y:S01]  /*18d0*/  ULOP3.LUT UR5, UR5, 0x400, URZ, 0xc0, !UPT ;  /* 0x0000040005057892 */ /* 0x000fe2000f8ec03f */
[----:B------:R-:W1:Y:S01]  /*18e0*/  LDC R2, c[0x0][0x230] ;  /* 0x00008c00ff027b82 */ /* 0x000e620000000800 */
[----:B------:R-:W-:Y:S02]  /*18f0*/  USGXT.U32 UR8, UR8, 0xe ;  /* 0x0000000e0808789a */ /* 0x000fe40008000000 */
[----:B------:R-:W-:Y:S01]  /*1900*/  ULEA.HI UR5, UR28, UR5, URZ, 0x1c ;  /* 0x000000051c057291 */ /* 0x000fe2000f8fe03f */
[----:B------:R-:W-:Y:S01]  /*1910*/  UMOV UR9, 0x40000040 ;  /* 0x4000004000097882 */ /* 0x000fe20000000000 */
[----:B------:R-:W-:-:S02]  /*1920*/  UMOV UR11, 0x40000040 ;  /* 0x40000040000b7882 */ /* 0x000fc40000000000 */
[----:B------:R-:W-:Y:S01]  /*1930*/  ULOP3.LUT UR10, UR5, 0x3fff, URZ, 0xc0, !UPT ;  /* 0x00003fff050a7892 */ /* 0x000fe2000f8ec03f */
[----:B------:R-:W-:Y:S02]  /*1940*/  UMOV UR6, URZ ;  /* 0x0000003f00067c82 */ /* 0x000fe40008000000 */
[----:B------:R-:W-:Y:S01]  /*1950*/  UMOV UR5, URZ ;  /* 0x0000003f00057c82 */ /* 0x000fe20008000000 */
[----:B------:R-:W-:Y:S02]  /*1960*/  UIADD3 UR27, UR27, 0x80, URZ ;  /* 0x000000801b1b7890 */ /* 0x000fe4000fffe03f */
[----:B------:R-:W-:-:S03]  /*1970*/  UIADD3 UR4, UR4, 0x1, URZ ;  /* 0x0000000104047890 */ /* 0x000fc6000fffe03f */
[----:B------:R-:W-:Y:S01]  /*1980*/  HGMMA.64x64x16.F32.BF16 R24, gdesc[UR8].tnspB, R24 ;  /* 0x40e00000081879f0 */ /* 0x000fe20008701818 */
[----:B------:R-:W-:Y:S02]  /*1990*/  UIADD3 UR8, UP0, UR8, 0x2, URZ ;  /* 0x0000000208087890 */ /* 0x000fe4000ff1e03f */
[----:B------:R-:W-:Y:S02]  /*19a0*/  UIADD3 UR10, UP1, UR10, 0x80, URZ ;  /* 0x000000800a0a7890 */ /* 0x000fe4000ff3e03f */
[----:B------:R-:W-:Y:S02]  /*19b0*/  UIADD3.X UR9, UR5, 0x40000040, URZ, UP0, !UPT ;  /* 0x4000004005097890 */ /* 0x000fe400087fe43f */
[----:B------:R-:W-:Y:S01]  /*19c0*/  UIADD3.X UR11, UR6, 0x40000040, URZ, UP1, !UPT ;  /* 0x40000040060b7890 */ /* 0x000fe20008ffe43f */
[----:B-1----:R-:W-:Y:S01]  /*19d0*/  ISETP.LE.AND P0, PT, R2, UR27, PT ;  /* 0x0000001b02007c0c */ /* 0x002fe2000bf03270 */
[----:B------:R-:W-:Y:S02]  /*19e0*/  UIADD3.64 UR28, UR8, 0x2, URZ ;  /* 0x00000002081c7897 */ /* 0x000fe4000fffe03f */
[----:B------:R-:W-:-:S02]  /*19f0*/  UIADD3.64 UR30, UR10, 0x80, URZ ;  /* 0x000000800a1e7897 */ /* 0x000fc4000fffe03f */
[----:B------:R-:W-:-:S04]  /*1a00*/  UISETP.NE.U32.AND UP0, UPT, UR4, 0x3, UPT ;  /* 0x000000030400788c */ /* 0x000fc8000bf05070 */
[----:B------:R-:W-:Y:S02]  /*1a10*/  USEL UR5, URZ, 0x1, UP0 ;  /* 0x000000013f057887 */ /* 0x000fe40008000000 */
[----:B------:R-:W-:-:S04]  /*1a20*/  USEL UR4, UR4, URZ, UP0 ;  /* 0x0000003f04047287 */ /* 0x000fc80008000000 */
[----:B------:R-:W-:Y:S01]  /*1a30*/  LOP3.LUT R7, R7, UR5, RZ, 0x3c, !PT ;  /* 0x0000000507077c12 */ /* 0x000fe2000f8e3cff */
[----:B------:R-:W-:Y:S04]  /*1a40*/  HGMMA.64x64x16.F32.BF16 R24, gdesc[UR8].tnspB, R24 ;  /* 0x40e00000081879f0 */ /* 0x000fe80008701818 */
[----:B------:R-:W-:Y:S01]  /*1a50*/  HGMMA.64x64x16.F32.BF16 R24, gdesc[UR28].tnspB, R24 ;  /* 0x40e000001c1879f0 */ /* 0x000fe20008701818 */
[----:B------:R-:W-:Y:S02]  /*1a60*/  UIADD3.64 UR28, UR8, 0x4, URZ ;  /* 0x00000004081c7897 */ /* 0x000fe4000fffe03f */
[----:B------:R-:W-:-:S09]  /*1a70*/  UIADD3.64 UR30, UR10, 0x100, URZ ;  /* 0x000001000a1e7897 */ /* 0x000fd2000fffe03f */
        /* <DEDUP_REMOVED lines=8> */
[----:B------:R-:W-:Y:S02]  /*1b00*/  UIADD3.64 UR30, UR10, 0x280, URZ ;  /* 0x000002800a1e7897 */ /* 0x000fe4000fffe03f */
[----:B------:R-:W-:Y:S02]  /*1b10*/  UIADD3.64 UR8, UR8, 0x204, URZ ;  /* 0x0000020408087897 */ /* 0x000fe4000fffe03f */
[----:B------:R-:W-:-:S05]  /*1b20*/  UIADD3.64 UR10, UR10, 0x300, URZ ;  /* 0x000003000a0a7897 */ /* 0x000fca000fffe03f */
[----:B------:R-:W-:Y:S04]  /*1b30*/  HGMMA.64x64x16.F32.BF16 R24, gdesc[UR28].tnspB, R24 ;  /* 0x40e000001c1879f0 */ /* 0x000fe80008701818 */
[----:B------:R-:W-:Y:S01]  /*1b40*/  HGMMA.64x64x16.F32.BF16 R24, gdesc[UR8].tnspB, R24, gsb0 ;  /* 0x40e00000081879f0 */ /* 0x000fe20008001818 */
[----:B------:R-:W-:Y:S05]  /*1b50*/  @!P0 BRA `(.L_x_49) ;  /* 0xfffffff800bc8947 */ /* 0x000fea000383ffff */
.L_x_47:
[----:B------:R-:W-:Y:S02]  /*1b60*/  WARPGROUP.DEPBAR.LE gsb0, 0x0 ;  /* 0x00008000000079c5 */ /* 0x000fe40000010000 */
[----:B-1----:R-:W-:Y:S01]  /*1b70*/  BAR.SYNC.DEFER_BLOCKING 0x0 ;  /* 0x0000000000007b1d */ /* 0x002fe20000010000 */
[C---:B-----5:R-:W-:Y:S01]  /*1b80*/  IMAD.SHL.U32 R2, R0.reuse, 0x80, RZ ;  /* 0x0000008000027824 */ /* 0x060fe200078e00ff */
[----:B------:R-:W-:Y:S01]  /*1b90*/  F2FP.BF16.F32.PACK_AB R24, R25, R24 ;  /* 0x000000181918723e */ /* 0x000fe200000010ff */
[----:B------:R-:W-:Y:S01]  /*1ba0*/  IMAD.SHL.U32 R3, R0, 0x40, RZ ;  /* 0x0000004000037824 */ /* 0x000fe200078e00ff */
[----:B------:R-:W-:Y:S02]  /*1bb0*/  F2FP.BF16.F32.PACK_AB R25, R27, R26 ;  /* 0x0000001a1b19723e */ /* 0x000fe400000010ff */
[----:B------:R-:W-:Y:S02]  /*1bc0*/  ELECT P0, URZ, PT ;  /* 0x00000000003f782f */ /* 0x000fe40003800000 */
[----:B------:R-:W-:Y:S01]  /*1bd0*/  LOP3.LUT R2, R2, 0x780, RZ, 0xc0, !PT ;  /* 0x0000078002027812 */ /* 0x000fe200078ec0ff */
[----:B------:R-:W-:Y:S01]  /*1be0*/  ULOP3.LUT UR18, UR18, 0x1, URZ, 0xc0, !UPT ;  /* 0x0000000112127892 */ /* 0x000fe2000f8ec03f */
[----:B------:R-:W-:Y:S01]  /*1bf0*/  F2FP.BF16.F32.PACK_AB R32, R33, R32 ;  /* 0x000000202120723e */ /* 0x000fe200000010ff */
[----:B----4-:R-:W-:Y:S01]  /*1c00*/  UMOV UR10, UR23 ;  /* 0x00000017000a7c82 */ /* 0x010fe20008000000 */
[----:B------:R-:W-:Y:S01]  /*1c10*/  LOP3.LUT R4, R2, 0x3800, R3, 0xf8, !PT ;  /* 0x0000380002047812 */ /* 0x000fe200078ef803 */
[----:B------:R-:W-:Y:S01]  /*1c20*/  IMAD.SHL.U32 R2, R0, 0x10, RZ ;  /* 0x0000001000027824 */ /* 0x000fe200078e00ff */
[----:B------:R-:W-:Y:S01]  /*1c30*/  F2FP.BF16.F32.PACK_AB R26, R29, R28 ;  /* 0x0000001c1d1a723e */ /* 0x000fe200000010ff */
[----:B------:R-:W-:Y:S01]  /*1c40*/  ULEA UR8, UR18, UR7, 0xd ;  /* 0x0000000712087291 */ /* 0x000fe2000f8e683f */
[----:B------:R-:W-:Y:S01]  /*1c50*/  F2FP.BF16.F32.PACK_AB R27, R31, R30 ;  /* 0x0000001e1f1b723e */ /* 0x000fe200000010ff */
[----:B------:R-:W-:Y:S01]  /*1c60*/  ULEA UR9, UR18, UR19, 0x6 ;  /* 0x0000001312097291 */ /* 0x000fe2000f8e303f */
[----:B------:R-:W-:-:S02]  /*1c70*/  LOP3.LUT R3, R2, 0x70, RZ, 0xc0, !PT ;  /* 0x0000007002037812 */ /* 0x000fc400078ec0ff */
[----:B------:R-:W-:Y:S02]  /*1c80*/  F2FP.BF16.F32.PACK_AB R33, R35, R34 ;  /* 0x000000222321723e */ /* 0x000fe400000010ff */
[----:B------:R-:W-:Y:S02]  /*1c90*/  LOP3.LUT R3, R3, 0x10, R0, 0x78, !PT ;  /* 0x0000001003037812 */ /* 0x000fe400078e7800 */
[----:B------:R-:W-:Y:S01]  /*1ca0*/  F2FP.BF16.F32.PACK_AB R40, R41, R40 ;  /* 0x000000282928723e */ /* 0x000fe200000010ff */
[----:B------:R-:W1:Y:S02]  /*1cb0*/  @!P2 SYNCS.CCTL.IV [UR7+0x24000] ;  /* 0x02400000ff00a9b1 */ /* 0x000e640008000007 */
[----:B-1----:R-:W-:Y:S01]  /*1cc0*/  BAR.SYNC.DEFER_BLOCKING 0x0 ;  /* 0x0000000000007b1d */ /* 0x002fe20000010000 */
[----:B------:R-:W-:Y:S02]  /*1cd0*/  LOP3.LUT R3, R4, R3, RZ, 0xfc, !PT ;  /* 0x0000000304037212 */ /* 0x000fe400078efcff */
[----:B------:R-:W-:-:S02]  /*1ce0*/  F2FP.BF16.F32.PACK_AB R34, R37, R36 ;  /* 0x000000242522723e */ /* 0x000fc400000010ff */
[C---:B------:R-:W-:Y:S01]  /*1cf0*/  LOP3.LUT R2, R3.reuse, 0x20, RZ, 0x3c, !PT ;  /* 0x0000002003027812 */ /* 0x040fe200078e3cff */
[C---:B------:R-:W-:Y:S01]  /*1d00*/  VIADD R0, R3.reuse, UR7 ;  /* 0x0000000703007c36 */ /* 0x040fe20008000000 */
[C---:B------:R-:W-:Y:S02]  /*1d10*/  LOP3.LUT R4, R3.reuse, 0x40, RZ, 0x3c, !PT ;  /* 0x0000004003047812 */ /* 0x040fe400078e3cff */
[----:B------:R-:W-:Y:S01]  /*1d20*/  LOP3.LUT R3, R3, 0x60, RZ, 0x3c, !PT ;  /* 0x0000006003037812 */ /* 0x000fe200078e3cff */
[----:B------:R-:W-:Y:S01]  /*1d30*/  VIADD R2, R2, UR7 ;  /* 0x0000000702027c36 */ /* 0x000fe20008000000 */
[----:B------:R-:W-:Y:S01]  /*1d40*/  F2FP.BF16.F32.PACK_AB R35, R39, R38 ;  /* 0x000000262723723e */ /* 0x000fe200000010ff */
[----:B------:R-:W-:Y:S01]  /*1d50*/  VIADD R4, R4, UR7 ;  /* 0x0000000704047c36 */ /* 0x000fe20008000000 */
[----:B------:R-:W-:Y:S01]  /*1d60*/  F2FP.BF16.F32.PACK_AB R41, R43, R42 ;  /* 0x0000002a2b29723e */ /* 0x000fe200000010ff */
[----:B------:R-:W-:Y:S01]  /*1d70*/  VIADD R3, R3, UR7 ;  /* 0x0000000703037c36 */ /* 0x000fe20008000000 */
[----:B------:R-:W-:-:S02]  /*1d80*/  F2FP.BF16.F32.PACK_AB R48, R49, R48 ;  /* 0x000000303130723e */ /* 0x000fc400000010ff */
[----:B------:R-:W-:Y:S02]  /*1d90*/  F2FP.BF16.F32.PACK_AB R42, R45, R44 ;  /* 0x0000002c2d2a723e */ /* 0x000fe400000010ff */
[----:B------:R-:W-:Y:S02]  /*1da0*/  F2FP.BF16.F32.PACK_AB R43, R47, R46 ;  /* 0x0000002e2f2b723e */ /* 0x000fe400000010ff */
[----:B------:R-:W-:Y:S02]  /*1db0*/  F2FP.BF16.F32.PACK_AB R49, R51, R50 ;  /* 0x000000323331723e */ /* 0x000fe400000010ff */
[----:B------:R-:W-:Y:S01]  /*1dc0*/  F2FP.BF16.F32.PACK_AB R50, R53, R52 ;  /* 0x000000343532723e */ /* 0x000fe200000010ff */
[----:B------:R-:W1:Y:S02]  /*1dd0*/  @!P2 SYNCS.CCTL.IV [UR7+0x24008] ;  /* 0x02400800ff00a9b1 */ /* 0x000e640008000007 */
[----:B-1----:R-:W-:Y:S01]  /*1de0*/  BAR.SYNC.DEFER_BLOCKING 0x0 ;  /* 0x0000000000007b1d */ /* 0x002fe20000010000 */
[----:B------:R-:W-:-:S02]  /*1df0*/  F2FP.BF16.F32.PACK_AB R51, R55, R54 ;  /* 0x000000363733723e */ /* 0x000fc400000010ff */
[----:B------:R-:W-:-:S13]  /*1e00*/  ISETP.LT.U32.AND P0, PT, R6, 0x40, P0 ;  /* 0x000000400600780c */ /* 0x000fda0000701070 */
[----:B------:R-:W-:Y:S01]  /*1e10*/  VOTEU.ANY UP0, P0 ;  /* 0x00000000003f7886 */ /* 0x000fe20000000100 */
[----:B------:R-:W-:-:S04]  /*1e20*/  VOTEU.ANY UP1, P0 ;  /* 0x00000000003f7886 */ /* 0x000fc80000020100 */
[----:B------:R-:W-:Y:S01]  /*1e30*/  @UP0 UMOV UR4, UR16 ;  /* 0x0000001000040c82 */ /* 0x000fe20008000000 */
[----:B------:R-:W-:Y:S01]  /*1e40*/  @UP0 UMOV UR5, UR17 ;  /* 0x0000001100050c82 */ /* 0x000fe20008000000 */
[----:B------:R-:W1:Y:S02]  /*1e50*/  @!P2 SYNCS.CCTL.IV [UR7+0x24010] ;  /* 0x02401000ff00a9b1 */ /* 0x000e640008000007 */
[----:B-1----:R-:W-:Y:S04]  /*1e60*/  STSM.16.M88.4 [R0], R24 ;  /* 0x0000001800007844 */ /* 0x002fe80000000200 */
[----:B------:R-:W-:Y:S04]  /*1e70*/  STSM.16.M88.4 [R2], R32 ;  /* 0x0000002002007844 */ /* 0x000fe80000000200 */
[----:B------:R-:W-:Y:S04]  /*1e80*/  STSM.16.M88.4 [R4], R40 ;  /* 0x0000002804007844 */ /* 0x000fe80000000200 */
[----:B------:R-:W-:Y:S01]  /*1e90*/  STSM.16.M88.4 [R3], R48 ;  /* 0x0000003003007844 */ /* 0x000fe20000000200 */
[----:B------:R1:W-:Y:S06]  /*1ea0*/  MEMBAR.ALL.CTA ;  /* 0x0000000000007992 */ /* 0x0003ec0000008000 */
[----:B-1----:R-:W1:Y:S02]  /*1eb0*/  FENCE.VIEW.ASYNC.S ;  /* 0x00000000000073c6 */ /* 0x002e640000000000 */
[----:B-1----:R-:W-:Y:S06]  /*1ec0*/  BAR.SYNC.DEFER_BLOCKING 0x0 ;  /* 0x0000000000007b1d */ /* 0x002fec0000010000 */
[----:B------:R1:W-:Y:S01]  /*1ed0*/  @UP1 UTMASTG.2D [UR8], [UR4] ;  /* 0x00000008040013b5 */ /* 0x0003e20008008000 */
[----:B------:R0:W-:Y:S01]  /*1ee0*/  UTMACMDFLUSH ;  /* 0x00000000000079b7 */ /* 0x0001e20000000000 */
[----:B------:R-:W-:-:S04]  /*1ef0*/  DEPBAR.LE SB0, 0x0 ;  /* 0x000080000000791a */ /* 0x000fc80000000000 */
[----:B------:R-:W-:Y:S06]  /*1f00*/  BAR.SYNC.DEFER_BLOCKING 0x0 ;  /* 0x0000000000007b1d */ /* 0x000fec0000010000 */
[----:B-1----:R-:W-:Y:S05]  /*1f10*/  EXIT ;  /* 0x000000000000794d */ /* 0x002fea0003800000 */
.L_x_48:
[----:B------:R-:W1:Y:S02]  /*1f20*/  SYNCS.PHASECHK.TRANS64.TRYWAIT P0, [UR29+0x24000], R2 ;  /* 0x02400002ff0075a7 */ /* 0x000e64000800015d */
[----:B-1----:R-:W-:Y:S05]  /*1f30*/  @!P0 BRA `(.L_x_48) ;  /* 0xfffffffc00f88947 */ /* 0x002fea000383ffff */
[----:B------:R-:W-:Y:S05]  /*1f40*/  BRA `(.L_x_50) ;  /* 0xfffffff800507947 */ /* 0x000fea000383ffff */
.L_x_51:
[----:B------:R-:W-:-:S00]  /*1f50*/  BRA `(.L_x_51) ;  /* 0xfffffffc00fc7947 */ /* 0x000fc0000383ffff */
[----:B------:R-:W-:-:S00]  /*1f60*/  NOP ;  /* 0x0000000000007918 */ /* 0x000fc00000000000 */
        /* <DEDUP_REMOVED lines=9> */
.L_x_52:


//--------------------- .nv.shared.gluon_wgmma    --------------------------
	.section	.nv.shared.gluon_wgmma,"aw",@nobits
	.sectionflags	@""
	.align	16
	.zero		1024


//--------------------- .nv.shared.reserved.0     --------------------------
	.section	.nv.shared.reserved.0,"aw",@nobits
	.weak		__nv_reservedSMEM_offset_0_alias
	.size		__nv_reservedSMEM_offset_0_alias, 0, 0
	.other		__nv_reservedSMEM_offset_0_alias,@"STO_CUDA_RESERVED_SHARED STV_DEFAULT"
__nv_reservedSMEM_offset_0_alias:
	.zero		0


//--------------------- .nv.constant0.gluon_wgmma --------------------------
	.section	.nv.constant0.gluon_wgmma,"a",@progbits
	.sectionflags	@""
	.align	4
.nv.constant0.gluon_wgmma:
	.zero		608


//--------------------- SYMBOLS --------------------------

	.type		.nv.reservedSmem.offset0,@object
	.size		.nv.reservedSmem.offset0,0x4
